//
// Generated by NVIDIA NVVM Compiler
//
// Compiler Build ID: CL-36424714
// Cuda compilation tools, release 13.0, V13.0.88
// Based on NVVM 20.0.0
//

.version 9.0
.target sm_100
.address_size 64

	// .globl	_Z29transposed_conv3d_relu_kernelPKfS0_S0_Pfiiiiiiiiiiiiiiiiii

.visible .entry _Z29transposed_conv3d_relu_kernelPKfS0_S0_Pfiiiiiiiiiiiiiiiiii(
	.param .u64 .ptr .align 1 _Z29transposed_conv3d_relu_kernelPKfS0_S0_Pfiiiiiiiiiiiiiiiiii_param_0,
	.param .u64 .ptr .align 1 _Z29transposed_conv3d_relu_kernelPKfS0_S0_Pfiiiiiiiiiiiiiiiiii_param_1,
	.param .u64 .ptr .align 1 _Z29transposed_conv3d_relu_kernelPKfS0_S0_Pfiiiiiiiiiiiiiiiiii_param_2,
	.param .u64 .ptr .align 1 _Z29transposed_conv3d_relu_kernelPKfS0_S0_Pfiiiiiiiiiiiiiiiiii_param_3,
	.param .u32 _Z29transposed_conv3d_relu_kernelPKfS0_S0_Pfiiiiiiiiiiiiiiiiii_param_4,
	.param .u32 _Z29transposed_conv3d_relu_kernelPKfS0_S0_Pfiiiiiiiiiiiiiiiiii_param_5,
	.param .u32 _Z29transposed_conv3d_relu_kernelPKfS0_S0_Pfiiiiiiiiiiiiiiiiii_param_6,
	.param .u32 _Z29transposed_conv3d_relu_kernelPKfS0_S0_Pfiiiiiiiiiiiiiiiiii_param_7,
	.param .u32 _Z29transposed_conv3d_relu_kernelPKfS0_S0_Pfiiiiiiiiiiiiiiiiii_param_8,
	.param .u32 _Z29transposed_conv3d_relu_kernelPKfS0_S0_Pfiiiiiiiiiiiiiiiiii_param_9,
	.param .u32 _Z29transposed_conv3d_relu_kernelPKfS0_S0_Pfiiiiiiiiiiiiiiiiii_param_10,
	.param .u32 _Z29transposed_conv3d_relu_kernelPKfS0_S0_Pfiiiiiiiiiiiiiiiiii_param_11,
	.param .u32 _Z29transposed_conv3d_relu_kernelPKfS0_S0_Pfiiiiiiiiiiiiiiiiii_param_12,
	.param .u32 _Z29transposed_conv3d_relu_kernelPKfS0_S0_Pfiiiiiiiiiiiiiiiiii_param_13,
	.param .u32 _Z29transposed_conv3d_relu_kernelPKfS0_S0_Pfiiiiiiiiiiiiiiiiii_param_14,
	.param .u32 _Z29transposed_conv3d_relu_kernelPKfS0_S0_Pfiiiiiiiiiiiiiiiiii_param_15,
	.param .u32 _Z29transposed_conv3d_relu_kernelPKfS0_S0_Pfiiiiiiiiiiiiiiiiii_param_16,
	.param .u32 _Z29transposed_conv3d_relu_kernelPKfS0_S0_Pfiiiiiiiiiiiiiiiiii_param_17,
	.param .u32 _Z29transposed_conv3d_relu_kernelPKfS0_S0_Pfiiiiiiiiiiiiiiiiii_param_18,
	.param .u32 _Z29transposed_conv3d_relu_kernelPKfS0_S0_Pfiiiiiiiiiiiiiiiiii_param_19,
	.param .u32 _Z29transposed_conv3d_relu_kernelPKfS0_S0_Pfiiiiiiiiiiiiiiiiii_param_20,
	.param .u32 _Z29transposed_conv3d_relu_kernelPKfS0_S0_Pfiiiiiiiiiiiiiiiiii_param_21
)
{
	.reg .pred 	%p<32>;
	.reg .b32 	%r<293>;
	.reg .b32 	%f<59>;
	.reg .b64 	%rd<74>;

	ld.param.u64 	%rd6, [_Z29transposed_conv3d_relu_kernelPKfS0_S0_Pfiiiiiiiiiiiiiiiiii_param_0];
	ld.param.u64 	%rd7, [_Z29transposed_conv3d_relu_kernelPKfS0_S0_Pfiiiiiiiiiiiiiiiiii_param_1];
	ld.param.u64 	%rd5, [_Z29transposed_conv3d_relu_kernelPKfS0_S0_Pfiiiiiiiiiiiiiiiiii_param_3];
	ld.param.u32 	%r124, [_Z29transposed_conv3d_relu_kernelPKfS0_S0_Pfiiiiiiiiiiiiiiiiii_param_4];
	ld.param.u32 	%r107, [_Z29transposed_conv3d_relu_kernelPKfS0_S0_Pfiiiiiiiiiiiiiiiiii_param_5];
	ld.param.u32 	%r108, [_Z29transposed_conv3d_relu_kernelPKfS0_S0_Pfiiiiiiiiiiiiiiiiii_param_6];
	ld.param.u32 	%r109, [_Z29transposed_conv3d_relu_kernelPKfS0_S0_Pfiiiiiiiiiiiiiiiiii_param_7];
	ld.param.u32 	%r110, [_Z29transposed_conv3d_relu_kernelPKfS0_S0_Pfiiiiiiiiiiiiiiiiii_param_8];
	ld.param.u32 	%r125, [_Z29transposed_conv3d_relu_kernelPKfS0_S0_Pfiiiiiiiiiiiiiiiiii_param_9];
	ld.param.u32 	%r112, [_Z29transposed_conv3d_relu_kernelPKfS0_S0_Pfiiiiiiiiiiiiiiiiii_param_10];
	ld.param.u32 	%r113, [_Z29transposed_conv3d_relu_kernelPKfS0_S0_Pfiiiiiiiiiiiiiiiiii_param_11];
	ld.param.u32 	%r114, [_Z29transposed_conv3d_relu_kernelPKfS0_S0_Pfiiiiiiiiiiiiiiiiii_param_12];
	ld.param.u32 	%r117, [_Z29transposed_conv3d_relu_kernelPKfS0_S0_Pfiiiiiiiiiiiiiiiiii_param_15];
	ld.param.u32 	%r120, [_Z29transposed_conv3d_relu_kernelPKfS0_S0_Pfiiiiiiiiiiiiiiiiii_param_18];
	ld.param.u32 	%r121, [_Z29transposed_conv3d_relu_kernelPKfS0_S0_Pfiiiiiiiiiiiiiiiiii_param_19];
	ld.param.u32 	%r122, [_Z29transposed_conv3d_relu_kernelPKfS0_S0_Pfiiiiiiiiiiiiiiiiii_param_20];
	ld.param.u32 	%r123, [_Z29transposed_conv3d_relu_kernelPKfS0_S0_Pfiiiiiiiiiiiiiiiiii_param_21];
	cvta.to.global.u64 	%rd1, %rd7;
	cvta.to.global.u64 	%rd2, %rd6;
	mov.u32 	%r126, %ctaid.z;
	mov.u32 	%r127, %ntid.z;
	mov.u32 	%r128, %tid.z;
	mad.lo.s32 	%r1, %r126, %r127, %r128;
	mov.u32 	%r129, %ctaid.y;
	mov.u32 	%r130, %ntid.y;
	mov.u32 	%r131, %tid.y;
	mad.lo.s32 	%r132, %r129, %r130, %r131;
	mov.u32 	%r133, %ctaid.x;
	mov.u32 	%r134, %ntid.x;
	mul.lo.s32 	%r3, %r133, %r134;
	mov.u32 	%r4, %tid.x;
	add.s32 	%r5, %r3, %r4;
	setp.ge.s32 	%p3, %r1, %r124;
	setp.ge.s32 	%p4, %r132, %r125;
	or.pred  	%p5, %p3, %p4;
	@%p5 bra 	$L__BB0_12;
	ld.param.u32 	%r264, [_Z29transposed_conv3d_relu_kernelPKfS0_S0_Pfiiiiiiiiiiiiiiiiii_param_16];
	shl.b32 	%r135, %r264, 1;
	add.s32 	%r136, %r135, %r108;
	add.s32 	%r6, %r136, %r121;
	setp.ge.s32 	%p6, %r5, %r6;
	@%p6 bra 	$L__BB0_12;
	ld.param.u32 	%r267, [_Z29transposed_conv3d_relu_kernelPKfS0_S0_Pfiiiiiiiiiiiiiiiiii_param_17];
	setp.lt.s32 	%p7, %r112, 1;
	shl.b32 	%r137, %r267, 1;
	shl.b32 	%r138, %r120, 1;
	mul.lo.s32 	%r139, %r125, %r1;
	add.s32 	%r140, %r137, %r109;
	add.s32 	%r141, %r138, %r110;
	mad.lo.s32 	%r142, %r6, %r132, %r5;
	add.s32 	%r143, %r140, %r122;
	add.s32 	%r144, %r141, %r123;
	mad.lo.s32 	%r145, %r139, %r6, %r142;
	mul.lo.s32 	%r146, %r144, %r143;
	mul.lo.s32 	%r147, %r146, %r145;
	cvta.to.global.u64 	%rd8, %rd5;
	mul.wide.s32 	%rd9, %r147, 4;
	add.s64 	%rd3, %rd8, %rd9;
	@%p7 bra 	$L__BB0_11;
	mul.lo.s32 	%r7, %r107, %r1;
	mul.lo.s32 	%r8, %r7, %r108;
	min.s32 	%r148, %r113, %r114;
	setp.lt.s32 	%p8, %r148, 1;
	@%p8 bra 	$L__BB0_11;
	ld.param.u32 	%r265, [_Z29transposed_conv3d_relu_kernelPKfS0_S0_Pfiiiiiiiiiiiiiiiiii_param_16];
	and.b32  	%r9, %r107, 7;
	and.b32  	%r10, %r107, 3;
	and.b32  	%r11, %r107, 2147483640;
	and.b32  	%r12, %r107, 1;
	neg.s32 	%r13, %r11;
	mul.lo.s32 	%r150, %r114, %r113;
	mul.lo.s32 	%r151, %r150, %r112;
	shl.b32 	%r14, %r151, 3;
	add.s32 	%r152, %r4, %r265;
	add.s32 	%r153, %r152, %r3;
	mad.lo.s32 	%r154, %r108, %r7, %r108;
	add.s32 	%r15, %r153, %r154;
	mul.lo.s32 	%r155, %r110, %r109;
	mul.lo.s32 	%r156, %r155, %r108;
	shl.b32 	%r16, %r156, 3;
	add.s32 	%r157, %r7, 2;
	mad.lo.s32 	%r17, %r108, %r157, %r153;
	add.s32 	%r158, %r7, 3;
	mad.lo.s32 	%r18, %r108, %r158, %r153;
	add.s32 	%r159, %r7, 4;
	mad.lo.s32 	%r19, %r108, %r159, %r153;
	add.s32 	%r160, %r7, 5;
	mad.lo.s32 	%r20, %r108, %r160, %r153;
	add.s32 	%r161, %r7, 6;
	mad.lo.s32 	%r21, %r108, %r161, %r153;
	add.s32 	%r162, %r7, 7;
	mad.lo.s32 	%r22, %r108, %r162, %r153;
	add.s32 	%r23, %r153, %r8;
	mov.b32 	%r270, 0;
$L__BB0_5:
	ld.param.u32 	%r268, [_Z29transposed_conv3d_relu_kernelPKfS0_S0_Pfiiiiiiiiiiiiiiiiii_param_17];
	ld.param.u32 	%r266, [_Z29transposed_conv3d_relu_kernelPKfS0_S0_Pfiiiiiiiiiiiiiiiiii_param_16];
	ld.param.u32 	%r261, [_Z29transposed_conv3d_relu_kernelPKfS0_S0_Pfiiiiiiiiiiiiiiiiii_param_13];
	mul.lo.s32 	%r164, %r270, %r261;
	sub.s32 	%r165, %r5, %r164;
	add.s32 	%r166, %r165, %r266;
	setp.gt.s32 	%p9, %r166, -1;
	setp.lt.s32 	%p10, %r166, %r108;
	and.pred  	%p1, %p9, %p10;
	add.s32 	%r25, %r166, %r8;
	mul.lo.s32 	%r167, %r107, %r132;
	mad.lo.s32 	%r26, %r167, %r112, %r270;
	sub.s32 	%r168, %r15, %r164;
	mad.lo.s32 	%r27, %r109, %r168, %r268;
	mov.b32 	%r271, 0;
$L__BB0_6:
	ld.param.u32 	%r269, [_Z29transposed_conv3d_relu_kernelPKfS0_S0_Pfiiiiiiiiiiiiiiiiii_param_17];
	ld.param.u32 	%r263, [_Z29transposed_conv3d_relu_kernelPKfS0_S0_Pfiiiiiiiiiiiiiiiiii_param_14];
	ld.param.u32 	%r262, [_Z29transposed_conv3d_relu_kernelPKfS0_S0_Pfiiiiiiiiiiiiiiiiii_param_13];
	mul.lo.s32 	%r170, %r271, %r263;
	sub.s32 	%r29, %r269, %r170;
	setp.gt.s32 	%p11, %r29, -1;
	setp.lt.s32 	%p12, %r29, %r109;
	and.pred  	%p13, %p11, %p12;
	and.pred  	%p2, %p1, %p13;
	mul.lo.s32 	%r171, %r107, %r132;
	mad.lo.s32 	%r172, %r112, %r171, %r112;
	add.s32 	%r173, %r172, %r270;
	mad.lo.s32 	%r174, %r113, %r173, %r271;
	mul.lo.s32 	%r30, %r114, %r174;
	add.s32 	%r175, %r171, 2;
	mad.lo.s32 	%r176, %r112, %r175, %r270;
	mad.lo.s32 	%r177, %r113, %r176, %r271;
	mul.lo.s32 	%r31, %r114, %r177;
	add.s32 	%r178, %r171, 3;
	mad.lo.s32 	%r179, %r112, %r178, %r270;
	mad.lo.s32 	%r180, %r113, %r179, %r271;
	mul.lo.s32 	%r32, %r114, %r180;
	add.s32 	%r181, %r171, 4;
	mad.lo.s32 	%r182, %r112, %r181, %r270;
	mad.lo.s32 	%r183, %r113, %r182, %r271;
	mul.lo.s32 	%r33, %r114, %r183;
	add.s32 	%r184, %r171, 5;
	mad.lo.s32 	%r185, %r112, %r184, %r270;
	mad.lo.s32 	%r186, %r113, %r185, %r271;
	mul.lo.s32 	%r34, %r114, %r186;
	add.s32 	%r187, %r171, 6;
	mad.lo.s32 	%r188, %r112, %r187, %r270;
	mad.lo.s32 	%r189, %r113, %r188, %r271;
	mul.lo.s32 	%r35, %r114, %r189;
	add.s32 	%r190, %r171, 7;
	mad.lo.s32 	%r191, %r112, %r190, %r270;
	mad.lo.s32 	%r192, %r113, %r191, %r271;
	mul.lo.s32 	%r36, %r114, %r192;
	mad.lo.s32 	%r193, %r113, %r26, %r271;
	mul.lo.s32 	%r37, %r114, %r193;
	sub.s32 	%r194, %r27, %r170;
	mad.lo.s32 	%r38, %r110, %r194, %r120;
	mul.lo.s32 	%r195, %r270, %r262;
	sub.s32 	%r196, %r17, %r195;
	mad.lo.s32 	%r197, %r109, %r196, %r269;
	sub.s32 	%r198, %r197, %r170;
	mad.lo.s32 	%r39, %r110, %r198, %r120;
	sub.s32 	%r199, %r18, %r195;
	mad.lo.s32 	%r200, %r109, %r199, %r269;
	sub.s32 	%r201, %r200, %r170;
	mad.lo.s32 	%r40, %r110, %r201, %r120;
	sub.s32 	%r202, %r19, %r195;
	mad.lo.s32 	%r203, %r109, %r202, %r269;
	sub.s32 	%r204, %r203, %r170;
	mad.lo.s32 	%r41, %r110, %r204, %r120;
	sub.s32 	%r205, %r20, %r195;
	mad.lo.s32 	%r206, %r109, %r205, %r269;
	sub.s32 	%r207, %r206, %r170;
	mad.lo.s32 	%r42, %r110, %r207, %r120;
	sub.s32 	%r208, %r21, %r195;
	mad.lo.s32 	%r209, %r109, %r208, %r269;
	sub.s32 	%r210, %r209, %r170;
	mad.lo.s32 	%r43, %r110, %r210, %r120;
	sub.s32 	%r211, %r22, %r195;
	mad.lo.s32 	%r212, %r109, %r211, %r269;
	sub.s32 	%r213, %r212, %r170;
	mad.lo.s32 	%r44, %r110, %r213, %r120;
	sub.s32 	%r214, %r23, %r195;
	mad.lo.s32 	%r215, %r109, %r214, %r269;
	sub.s32 	%r216, %r215, %r170;
	mad.lo.s32 	%r45, %r110, %r216, %r120;
	mov.b32 	%r272, 0;
$L__BB0_7:
	setp.gt.s32 	%p15, %r107, 0;
	mul.lo.s32 	%r47, %r272, %r117;
	sub.s32 	%r48, %r120, %r47;
	setp.gt.s32 	%p16, %r48, -1;
	setp.lt.s32 	%p17, %r48, %r110;
	and.pred  	%p18, %p16, %p17;
	and.pred  	%p20, %p2, %p18;
	and.pred  	%p21, %p20, %p15;
	@%p21 bra 	$L__BB0_13;
$L__BB0_8:
	add.s32 	%r272, %r272, 1;
	setp.eq.s32 	%p29, %r272, %r114;
	@%p29 bra 	$L__BB0_9;
	bra.uni 	$L__BB0_7;
$L__BB0_9:
	add.s32 	%r271, %r271, 1;
	setp.ne.s32 	%p30, %r271, %r113;
	@%p30 bra 	$L__BB0_6;
	add.s32 	%r270, %r270, 1;
	setp.ne.s32 	%p31, %r270, %r112;
	@%p31 bra 	$L__BB0_5;
$L__BB0_11:
	ld.param.u64 	%rd73, [_Z29transposed_conv3d_relu_kernelPKfS0_S0_Pfiiiiiiiiiiiiiiiiii_param_2];
	cvta.to.global.u64 	%rd70, %rd73;
	mul.wide.u32 	%rd71, %r132, 4;
	add.s64 	%rd72, %rd70, %rd71;
	ld.global.f32 	%f51, [%rd72];
	ld.global.f32 	%f52, [%rd3];
	add.f32 	%f53, %f51, %f52;
	max.f32 	%f54, %f53, 0f00000000;
	st.global.f32 	[%rd3], %f54;
$L__BB0_12:
	ret;
$L__BB0_13:
	setp.lt.u32 	%p22, %r107, 8;
	ld.global.f32 	%f56, [%rd3];
	mov.b32 	%r291, 0;
	@%p22 bra 	$L__BB0_16;
	add.s32 	%r288, %r30, %r272;
	add.s32 	%r287, %r31, %r272;
	add.s32 	%r286, %r32, %r272;
	add.s32 	%r285, %r33, %r272;
	add.s32 	%r284, %r34, %r272;
	add.s32 	%r283, %r35, %r272;
	add.s32 	%r282, %r36, %r272;
	add.s32 	%r281, %r37, %r272;
	sub.s32 	%r280, %r38, %r47;
	sub.s32 	%r279, %r39, %r47;
	sub.s32 	%r278, %r40, %r47;
	sub.s32 	%r277, %r41, %r47;
	sub.s32 	%r276, %r42, %r47;
	sub.s32 	%r275, %r43, %r47;
	sub.s32 	%r274, %r44, %r47;
	sub.s32 	%r273, %r45, %r47;
	mov.u32 	%r289, %r13;
$L__BB0_15:
	.pragma "nounroll";
	mul.wide.s32 	%rd10, %r273, 4;
	add.s64 	%rd11, %rd2, %rd10;
	ld.global.f32 	%f9, [%rd11];
	mul.wide.s32 	%rd12, %r281, 4;
	add.s64 	%rd13, %rd1, %rd12;
	ld.global.f32 	%f10, [%rd13];
	fma.rn.f32 	%f11, %f9, %f10, %f56;
	st.global.f32 	[%rd3], %f11;
	mul.wide.s32 	%rd14, %r280, 4;
	add.s64 	%rd15, %rd2, %rd14;
	ld.global.f32 	%f12, [%rd15];
	mul.wide.s32 	%rd16, %r288, 4;
	add.s64 	%rd17, %rd1, %rd16;
	ld.global.f32 	%f13, [%rd17];
	fma.rn.f32 	%f14, %f12, %f13, %f11;
	st.global.f32 	[%rd3], %f14;
	mul.wide.s32 	%rd18, %r279, 4;
	add.s64 	%rd19, %rd2, %rd18;
	ld.global.f32 	%f15, [%rd19];
	mul.wide.s32 	%rd20, %r287, 4;
	add.s64 	%rd21, %rd1, %rd20;
	ld.global.f32 	%f16, [%rd21];
	fma.rn.f32 	%f17, %f15, %f16, %f14;
	st.global.f32 	[%rd3], %f17;
	mul.wide.s32 	%rd22, %r278, 4;
	add.s64 	%rd23, %rd2, %rd22;
	ld.global.f32 	%f18, [%rd23];
	mul.wide.s32 	%rd24, %r286, 4;
	add.s64 	%rd25, %rd1, %rd24;
	ld.global.f32 	%f19, [%rd25];
	fma.rn.f32 	%f20, %f18, %f19, %f17;
	st.global.f32 	[%rd3], %f20;
	mul.wide.s32 	%rd26, %r277, 4;
	add.s64 	%rd27, %rd2, %rd26;
	ld.global.f32 	%f21, [%rd27];
	mul.wide.s32 	%rd28, %r285, 4;
	add.s64 	%rd29, %rd1, %rd28;
	ld.global.f32 	%f22, [%rd29];
	fma.rn.f32 	%f23, %f21, %f22, %f20;
	st.global.f32 	[%rd3], %f23;
	mul.wide.s32 	%rd30, %r276, 4;
	add.s64 	%rd31, %rd2, %rd30;
	ld.global.f32 	%f24, [%rd31];
	mul.wide.s32 	%rd32, %r284, 4;
	add.s64 	%rd33, %rd1, %rd32;
	ld.global.f32 	%f25, [%rd33];
	fma.rn.f32 	%f26, %f24, %f25, %f23;
	st.global.f32 	[%rd3], %f26;
	mul.wide.s32 	%rd34, %r275, 4;
	add.s64 	%rd35, %rd2, %rd34;
	ld.global.f32 	%f27, [%rd35];
	mul.wide.s32 	%rd36, %r283, 4;
	add.s64 	%rd37, %rd1, %rd36;
	ld.global.f32 	%f28, [%rd37];
	fma.rn.f32 	%f29, %f27, %f28, %f26;
	st.global.f32 	[%rd3], %f29;
	mul.wide.s32 	%rd38, %r274, 4;
	add.s64 	%rd39, %rd2, %rd38;
	ld.global.f32 	%f30, [%rd39];
	mul.wide.s32 	%rd40, %r282, 4;
	add.s64 	%rd41, %rd1, %rd40;
	ld.global.f32 	%f31, [%rd41];
	fma.rn.f32 	%f56, %f30, %f31, %f29;
	st.global.f32 	[%rd3], %f56;
	add.s32 	%r289, %r289, 8;
	add.s32 	%r288, %r288, %r14;
	add.s32 	%r287, %r287, %r14;
	add.s32 	%r286, %r286, %r14;
	add.s32 	%r285, %r285, %r14;
	add.s32 	%r284, %r284, %r14;
	add.s32 	%r283, %r283, %r14;
	add.s32 	%r282, %r282, %r14;
	add.s32 	%r281, %r281, %r14;
	add.s32 	%r280, %r280, %r16;
	add.s32 	%r279, %r279, %r16;
	add.s32 	%r278, %r278, %r16;
	add.s32 	%r277, %r277, %r16;
	add.s32 	%r276, %r276, %r16;
	add.s32 	%r275, %r275, %r16;
	add.s32 	%r274, %r274, %r16;
	add.s32 	%r273, %r273, %r16;
	setp.eq.s32 	%p23, %r289, 0;
	mov.u32 	%r291, %r11;
	@%p23 bra 	$L__BB0_16;
	bra.uni 	$L__BB0_15;
$L__BB0_16:
	setp.eq.s32 	%p24, %r9, 0;
	@%p24 bra 	$L__BB0_8;
	add.s32 	%r218, %r9, -1;
	setp.lt.u32 	%p25, %r218, 3;
	@%p25 bra 	$L__BB0_19;
	mad.lo.s32 	%r219, %r291, %r108, %r25;
	mad.lo.s32 	%r220, %r219, %r109, %r29;
	mad.lo.s32 	%r221, %r220, %r110, %r48;
	mad.lo.s32 	%r222, %r291, %r112, %r26;
	mad.lo.s32 	%r223, %r222, %r113, %r271;
	mad.lo.s32 	%r224, %r223, %r114, %r272;
	mul.wide.s32 	%rd42, %r221, 4;
	add.s64 	%rd43, %rd2, %rd42;
	ld.global.f32 	%f32, [%rd43];
	mul.wide.s32 	%rd44, %r224, 4;
	add.s64 	%rd45, %rd1, %rd44;
	ld.global.f32 	%f33, [%rd45];
	fma.rn.f32 	%f34, %f32, %f33, %f56;
	st.global.f32 	[%rd3], %f34;
	add.s32 	%r225, %r219, %r108;
	mad.lo.s32 	%r226, %r225, %r109, %r29;
	mad.lo.s32 	%r227, %r226, %r110, %r48;
	add.s32 	%r228, %r222, %r112;
	mad.lo.s32 	%r229, %r228, %r113, %r271;
	mad.lo.s32 	%r230, %r229, %r114, %r272;
	mul.wide.s32 	%rd46, %r227, 4;
	add.s64 	%rd47, %rd2, %rd46;
	ld.global.f32 	%f35, [%rd47];
	mul.wide.s32 	%rd48, %r230, 4;
	add.s64 	%rd49, %rd1, %rd48;
	ld.global.f32 	%f36, [%rd49];
	fma.rn.f32 	%f37, %f35, %f36, %f34;
	st.global.f32 	[%rd3], %f37;
	add.s32 	%r231, %r225, %r108;
	mad.lo.s32 	%r232, %r231, %r109, %r29;
	mad.lo.s32 	%r233, %r232, %r110, %r48;
	add.s32 	%r234, %r228, %r112;
	mad.lo.s32 	%r235, %r234, %r113, %r271;
	mad.lo.s32 	%r236, %r235, %r114, %r272;
	mul.wide.s32 	%rd50, %r233, 4;
	add.s64 	%rd51, %rd2, %rd50;
	ld.global.f32 	%f38, [%rd51];
	mul.wide.s32 	%rd52, %r236, 4;
	add.s64 	%rd53, %rd1, %rd52;
	ld.global.f32 	%f39, [%rd53];
	fma.rn.f32 	%f40, %f38, %f39, %f37;
	st.global.f32 	[%rd3], %f40;
	add.s32 	%r237, %r231, %r108;
	mad.lo.s32 	%r238, %r237, %r109, %r29;
	mad.lo.s32 	%r239, %r238, %r110, %r48;
	add.s32 	%r240, %r234, %r112;
	mad.lo.s32 	%r241, %r240, %r113, %r271;
	mad.lo.s32 	%r242, %r241, %r114, %r272;
	mul.wide.s32 	%rd54, %r239, 4;
	add.s64 	%rd55, %rd2, %rd54;
	ld.global.f32 	%f41, [%rd55];
	mul.wide.s32 	%rd56, %r242, 4;
	add.s64 	%rd57, %rd1, %rd56;
	ld.global.f32 	%f42, [%rd57];
	fma.rn.f32 	%f56, %f41, %f42, %f40;
	st.global.f32 	[%rd3], %f56;
	add.s32 	%r291, %r291, 4;
$L__BB0_19:
	setp.eq.s32 	%p26, %r10, 0;
	@%p26 bra 	$L__BB0_8;
	setp.eq.s32 	%p27, %r10, 1;
	@%p27 bra 	$L__BB0_22;
	mad.lo.s32 	%r243, %r291, %r108, %r25;
	mad.lo.s32 	%r244, %r243, %r109, %r29;
	mad.lo.s32 	%r245, %r244, %r110, %r48;
	mad.lo.s32 	%r246, %r291, %r112, %r26;
	mad.lo.s32 	%r247, %r246, %r113, %r271;
	mad.lo.s32 	%r248, %r247, %r114, %r272;
	mul.wide.s32 	%rd58, %r245, 4;
	add.s64 	%rd59, %rd2, %rd58;
	ld.global.f32 	%f43, [%rd59];
	mul.wide.s32 	%rd60, %r248, 4;
	add.s64 	%rd61, %rd1, %rd60;
	ld.global.f32 	%f44, [%rd61];
	fma.rn.f32 	%f45, %f43, %f44, %f56;
	st.global.f32 	[%rd3], %f45;
	add.s32 	%r249, %r243, %r108;
	mad.lo.s32 	%r250, %r249, %r109, %r29;
	mad.lo.s32 	%r251, %r250, %r110, %r48;
	add.s32 	%r252, %r246, %r112;
	mad.lo.s32 	%r253, %r252, %r113, %r271;
	mad.lo.s32 	%r254, %r253, %r114, %r272;
	mul.wide.s32 	%rd62, %r251, 4;
	add.s64 	%rd63, %rd2, %rd62;
	ld.global.f32 	%f46, [%rd63];
	mul.wide.s32 	%rd64, %r254, 4;
	add.s64 	%rd65, %rd1, %rd64;
	ld.global.f32 	%f47, [%rd65];
	fma.rn.f32 	%f56, %f46, %f47, %f45;
	st.global.f32 	[%rd3], %f56;
	add.s32 	%r291, %r291, 2;
$L__BB0_22:
	setp.eq.s32 	%p28, %r12, 0;
	@%p28 bra 	$L__BB0_8;
	mad.lo.s32 	%r255, %r291, %r108, %r25;
	mad.lo.s32 	%r256, %r255, %r109, %r29;
	mad.lo.s32 	%r257, %r256, %r110, %r48;
	mad.lo.s32 	%r258, %r291, %r112, %r26;
	mad.lo.s32 	%r259, %r258, %r113, %r271;
	mad.lo.s32 	%r260, %r259, %r114, %r272;
	mul.wide.s32 	%rd66, %r257, 4;
	add.s64 	%rd67, %rd2, %rd66;
	ld.global.f32 	%f48, [%rd67];
	mul.wide.s32 	%rd68, %r260, 4;
	add.s64 	%rd69, %rd1, %rd68;
	ld.global.f32 	%f49, [%rd69];
	fma.rn.f32 	%f50, %f48, %f49, %f56;
	st.global.f32 	[%rd3], %f50;
	bra.uni 	$L__BB0_8;

}


// ===== COMPILED SASS (sm_100) =====

	.target	sm_100

	.elftype	@"ET_EXEC"


//--------------------- .note.nv.tkinfo           --------------------------
	.section	.note.nv.tkinfo,"",@"SHT_NOTE"
	.sectionflags	@"SHF_NOTE_NV_TKINFO"
	.tkinfo
        /*0018*/ 	.word	0x00000002
        /*0030*/ 	.string	""
        /*0030*/ 	.string	"ptxas"
        /*0030*/ 	.string	"Cuda compilation tools, release 13.0, V13.0.88"
        /*0030*/ 	.string	"Build cuda_13.0.r13.0/compiler.36424714_0"
        /*0030*/ 	.string	"-arch sm_100 -m 64 "



//--------------------- .note.nv.cuinfo           --------------------------
	.section	.note.nv.cuinfo,"",@"SHT_NOTE"
	.sectionflags	@"SHF_NOTE_NV_CUINFO"
        /*0018*/ 	.short	0x0002
        /*001a*/ 	.short	0x0064
        /*001c*/ 	.short	0x0082
	.zero		2


//--------------------- .nv.info                  --------------------------
	.section	.nv.info,"",@"SHT_CUDA_INFO"
	.align	4


	//----- nvinfo : EIATTR_REGCOUNT
	.align		4
        /*0000*/ 	.byte	0x04, 0x2f
        /*0002*/ 	.short	(.L_1 - .L_0)
	.align		4
.L_0:
        /*0004*/ 	.word	index@(_Z29transposed_conv3d_relu_kernelPKfS0_S0_Pfiiiiiiiiiiiiiiiiii)
        /*0008*/ 	.word	0x00000038


	//----- nvinfo : EIATTR_FRAME_SIZE
	.align		4
.L_1:
        /*000c*/ 	.byte	0x04, 0x11
        /*000e*/ 	.short	(.L_3 - .L_2)
	.align		4
.L_2:
        /*0010*/ 	.word	index@(_Z29transposed_conv3d_relu_kernelPKfS0_S0_Pfiiiiiiiiiiiiiiiiii)
        /*0014*/ 	.word	0x00000000


	//----- nvinfo : EIATTR_MIN_STACK_SIZE
	.align		4
.L_3:
        /*0018*/ 	.byte	0x04, 0x12
        /*001a*/ 	.short	(.L_5 - .L_4)
	.align		4
.L_4:
        /*001c*/ 	.word	index@(_Z29transposed_conv3d_relu_kernelPKfS0_S0_Pfiiiiiiiiiiiiiiiiii)
        /*0020*/ 	.word	0x00000000
.L_5:


//--------------------- .nv.compat                --------------------------
	.section	.nv.compat,"",@"SHT_CUDA_COMPAT_INFO"
	.align	4
        /*0000*/ 	.byte	0x02, 0x09, 0x00, 0x00, 0x02, 0x02, 0x01, 0x00, 0x02, 0x05, 0x05, 0x00, 0x03, 0x07, 0x01, 0x01
        /*0010*/ 	.byte	0x02, 0x03, 0x00, 0x00, 0x02, 0x06, 0x01, 0x00, 0x04, 0x0b, 0x08, 0x00, 0x09, 0x00, 0x00, 0x00
        /*0020*/ 	.byte	0x00, 0x00, 0x00, 0x00


//--------------------- .nv.info._Z29transposed_conv3d_relu_kernelPKfS0_S0_Pfiiiiiiiiiiiiiiiiii --------------------------
	.section	.nv.info._Z29transposed_conv3d_relu_kernelPKfS0_S0_Pfiiiiiiiiiiiiiiiiii,"",@"SHT_CUDA_INFO"
	.sectionflags	@""
	.align	4


	//----- nvinfo : EIATTR_CUDA_API_VERSION
	.align		4
        /*0000*/ 	.byte	0x04, 0x37
        /*0002*/ 	.short	(.L_7 - .L_6)
.L_6:
        /*0004*/ 	.word	0x00000082


	//----- nvinfo : EIATTR_KPARAM_INFO
	.align		4
.L_7:
        /*0008*/ 	.byte	0x04, 0x17
        /*000a*/ 	.short	(.L_9 - .L_8)
.L_8:
        /*000c*/ 	.word	0x00000000
        /*0010*/ 	.short	0x0015
        /*0012*/ 	.short	0x0064
        /*0014*/ 	.byte	0x00, 0xf0, 0x11, 0x00


	//----- nvinfo : EIATTR_KPARAM_INFO
	.align		4
.L_9:
        /*0018*/ 	.byte	0x04, 0x17
        /*001a*/ 	.short	(.L_11 - .L_10)
.L_10:
        /*001c*/ 	.word	0x00000000
        /*0020*/ 	.short	0x0014
        /*0022*/ 	.short	0x0060
        /*0024*/ 	.byte	0x00, 0xf0, 0x11, 0x00


	//----- nvinfo : EIATTR_KPARAM_INFO
	.align		4
.L_11:
        /*0028*/ 	.byte	0x04, 0x17
        /*002a*/ 	.short	(.L_13 - .L_12)
.L_12:
        /*002c*/ 	.word	0x00000000
        /*0030*/ 	.short	0x0013
        /*0032*/ 	.short	0x005c
        /*0034*/ 	.byte	0x00, 0xf0, 0x11, 0x00


	//----- nvinfo : EIATTR_KPARAM_INFO
	.align		4
.L_13:
        /*0038*/ 	.byte	0x04, 0x17
        /*003a*/ 	.short	(.L_15 - .L_14)
.L_14:
        /*003c*/ 	.word	0x00000000
        /*0040*/ 	.short	0x0012
        /*0042*/ 	.short	0x0058
        /*0044*/ 	.byte	0x00, 0xf0, 0x11, 0x00


	//----- nvinfo : EIATTR_KPARAM_INFO
	.align		4
.L_15:
        /*0048*/ 	.byte	0x04, 0x17
        /*004a*/ 	.short	(.L_17 - .L_16)
.L_16:
        /*004c*/ 	.word	0x00000000
        /*0050*/ 	.short	0x0011
        /*0052*/ 	.short	0x0054
        /*0054*/ 	.byte	0x00, 0xf0, 0x11, 0x00


	//----- nvinfo : EIATTR_KPARAM_INFO
	.align		4
.L_17:
        /*0058*/ 	.byte	0x04, 0x17
        /*005a*/ 	.short	(.L_19 - .L_18)
.L_18:
        /*005c*/ 	.word	0x00000000
        /*0060*/ 	.short	0x0010
        /*0062*/ 	.short	0x0050
        /*0064*/ 	.byte	0x00, 0xf0, 0x11, 0x00


	//----- nvinfo : EIATTR_KPARAM_INFO
	.align		4
.L_19:
        /*0068*/ 	.byte	0x04, 0x17
        /*006a*/ 	.short	(.L_21 - .L_20)
.L_20:
        /*006c*/ 	.word	0x00000000
        /*0070*/ 	.short	0x000f
        /*0072*/ 	.short	0x004c
        /*0074*/ 	.byte	0x00, 0xf0, 0x11, 0x00


	//----- nvinfo : EIATTR_KPARAM_INFO
	.align		4
.L_21:
        /*0078*/ 	.byte	0x04, 0x17
        /*007a*/ 	.short	(.L_23 - .L_22)
.L_22:
        /*007c*/ 	.word	0x00000000
        /*0080*/ 	.short	0x000e
        /*0082*/ 	.short	0x0048
        /*0084*/ 	.byte	0x00, 0xf0, 0x11, 0x00


	//----- nvinfo : EIATTR_KPARAM_INFO
	.align		4
.L_23:
        /*0088*/ 	.byte	0x04, 0x17
        /*008a*/ 	.short	(.L_25 - .L_24)
.L_24:
        /*008c*/ 	.word	0x00000000
        /*0090*/ 	.short	0x000d
        /*0092*/ 	.short	0x0044
        /*0094*/ 	.byte	0x00, 0xf0, 0x11, 0x00


	//----- nvinfo : EIATTR_KPARAM_INFO
	.align		4
.L_25:
        /*0098*/ 	.byte	0x04, 0x17
        /*009a*/ 	.short	(.L_27 - .L_26)
.L_26:
        /*009c*/ 	.word	0x00000000
        /*00a0*/ 	.short	0x000c
        /*00a2*/ 	.short	0x0040
        /*00a4*/ 	.byte	0x00, 0xf0, 0x11, 0x00


	//----- nvinfo : EIATTR_KPARAM_INFO
	.align		4
.L_27:
        /*00a8*/ 	.byte	0x04, 0x17
        /*00aa*/ 	.short	(.L_29 - .L_28)
.L_28:
        /*00ac*/ 	.word	0x00000000
        /*00b0*/ 	.short	0x000b
        /*00b2*/ 	.short	0x003c
        /*00b4*/ 	.byte	0x00, 0xf0, 0x11, 0x00


	//----- nvinfo : EIATTR_KPARAM_INFO
	.align		4
.L_29:
        /*00b8*/ 	.byte	0x04, 0x17
        /*00ba*/ 	.short	(.L_31 - .L_30)
.L_30:
        /*00bc*/ 	.word	0x00000000
        /*00c0*/ 	.short	0x000a
        /*00c2*/ 	.short	0x0038
        /*00c4*/ 	.byte	0x00, 0xf0, 0x11, 0x00


	//----- nvinfo : EIATTR_KPARAM_INFO
	.align		4
.L_31:
        /*00c8*/ 	.byte	0x04, 0x17
        /*00ca*/ 	.short	(.L_33 - .L_32)
.L_32:
        /*00cc*/ 	.word	0x00000000
        /*00d0*/ 	.short	0x0009
        /*00d2*/ 	.short	0x0034
        /*00d4*/ 	.byte	0x00, 0xf0, 0x11, 0x00


	//----- nvinfo : EIATTR_KPARAM_INFO
	.align		4
.L_33:
        /*00d8*/ 	.byte	0x04, 0x17
        /*00da*/ 	.short	(.L_35 - .L_34)
.L_34:
        /*00dc*/ 	.word	0x00000000
        /*00e0*/ 	.short	0x0008
        /*00e2*/ 	.short	0x0030
        /*00e4*/ 	.byte	0x00, 0xf0, 0x11, 0x00


	//----- nvinfo : EIATTR_KPARAM_INFO
	.align		4
.L_35:
        /*00e8*/ 	.byte	0x04, 0x17
        /*00ea*/ 	.short	(.L_37 - .L_36)
.L_36:
        /*00ec*/ 	.word	0x00000000
        /*00f0*/ 	.short	0x0007
        /*00f2*/ 	.short	0x002c
        /*00f4*/ 	.byte	0x00, 0xf0, 0x11, 0x00


	//----- nvinfo : EIATTR_KPARAM_INFO
	.align		4
.L_37:
        /*00f8*/ 	.byte	0x04, 0x17
        /*00fa*/ 	.short	(.L_39 - .L_38)
.L_38:
        /*00fc*/ 	.word	0x00000000
        /*0100*/ 	.short	0x0006
        /*0102*/ 	.short	0x0028
        /*0104*/ 	.byte	0x00, 0xf0, 0x11, 0x00


	//----- nvinfo : EIATTR_KPARAM_INFO
	.align		4
.L_39:
        /*0108*/ 	.byte	0x04, 0x17
        /*010a*/ 	.short	(.L_41 - .L_40)
.L_40:
        /*010c*/ 	.word	0x00000000
        /*0110*/ 	.short	0x0005
        /*0112*/ 	.short	0x0024
        /*0114*/ 	.byte	0x00, 0xf0, 0x11, 0x00


	//----- nvinfo : EIATTR_KPARAM_INFO
	.align		4
.L_41:
        /*0118*/ 	.byte	0x04, 0x17
        /*011a*/ 	.short	(.L_43 - .L_42)
.L_42:
        /*011c*/ 	.word	0x00000000
        /*0120*/ 	.short	0x0004
        /*0122*/ 	.short	0x0020
        /*0124*/ 	.byte	0x00, 0xf0, 0x11, 0x00


	//----- nvinfo : EIATTR_KPARAM_INFO
	.align		4
.L_43:
        /*0128*/ 	.byte	0x04, 0x17
        /*012a*/ 	.short	(.L_45 - .L_44)
.L_44:
        /*012c*/ 	.word	0x00000000
        /*0130*/ 	.short	0x0003
        /*0132*/ 	.short	0x0018
        /*0134*/ 	.byte	0x00, 0xf5, 0x21, 0x00


	//----- nvinfo : EIATTR_KPARAM_INFO
	.align		4
.L_45:
        /*0138*/ 	.byte	0x04, 0x17
        /*013a*/ 	.short	(.L_47 - .L_46)
.L_46:
        /*013c*/ 	.word	0x00000000
        /*0140*/ 	.short	0x0002
        /*0142*/ 	.short	0x0010
        /*0144*/ 	.byte	0x00, 0xf5, 0x21, 0x00


	//----- nvinfo : EIATTR_KPARAM_INFO
	.align		4
.L_47:
        /*0148*/ 	.byte	0x04, 0x17
        /*014a*/ 	.short	(.L_49 - .L_48)
.L_48:
        /*014c*/ 	.word	0x00000000
        /*0150*/ 	.short	0x0001
        /*0152*/ 	.short	0x0008
        /*0154*/ 	.byte	0x00, 0xf5, 0x21, 0x00


	//----- nvinfo : EIATTR_KPARAM_INFO
	.align		4
.L_49:
        /*0158*/ 	.byte	0x04, 0x17
        /*015a*/ 	.short	(.L_51 - .L_50)
.L_50:
        /*015c*/ 	.word	0x00000000
        /*0160*/ 	.short	0x0000
        /*0162*/ 	.short	0x0000
        /*0164*/ 	.byte	0x00, 0xf5, 0x21, 0x00


	//----- nvinfo : EIATTR_SPARSE_MMA_MASK
	.align		4
.L_51:
        /*0168*/ 	.byte	0x03, 0x50
        /*016a*/ 	.short	0x0000


	//----- nvinfo : EIATTR_MAXREG_COUNT
	.align		4
        /*016c*/ 	.byte	0x03, 0x1b
        /*016e*/ 	.short	0x00ff


	//----- nvinfo : EIATTR_MERCURY_ISA_VERSION
	.align		4
        /*0170*/ 	.byte	0x03, 0x5f
        /*0172*/ 	.short	0x0101


	//----- nvinfo : EIATTR_VRC_CTA_INIT_COUNT
	.align		4
        /*0174*/ 	.byte	0x02, 0x4a
	.zero		1
	.zero		1


	//----- nvinfo : EIATTR_EXIT_INSTR_OFFSETS
	.align		4
        /*0178*/ 	.byte	0x04, 0x1c
        /*017a*/ 	.short	(.L_53 - .L_52)


	//   ....[0]....
.L_52:
        /*017c*/ 	.word	0x00000100


	//   ....[1]....
        /*0180*/ 	.word	0x00000190


	//   ....[2]....
        /*0184*/ 	.word	0x00001b00


	//----- nvinfo : EIATTR_INDIRECT_BRANCH_TARGETS
	.align		4
.L_53:
        /*0188*/ 	.byte	0x04, 0x34
        /*018a*/ 	.short	(.L_55 - .L_54)


	//   ....[0]....
.L_54:
        /*018c*/ 	.word	.L_x_10@srel
        /*0190*/ 	.short	0x0
        /*0192*/ 	.short	0x0
        /*0194*/ 	.word	0x3
        /*0198*/ 	.word	.L_x_2@srel
        /*019c*/ 	.word	.L_x_12@srel
        /*01a0*/ 	.word	.L_x_13@srel


	//----- nvinfo : EIATTR_CRS_STACK_SIZE
	.align		4
.L_55:
        /*01a4*/ 	.byte	0x04, 0x1e
        /*01a6*/ 	.short	(.L_57 - .L_56)
.L_56:
        /*01a8*/ 	.word	0x00000000


	//----- nvinfo : EIATTR_CBANK_PARAM_SIZE
	.align		4
.L_57:
        /*01ac*/ 	.byte	0x03, 0x19
        /*01ae*/ 	.short	0x0068


	//----- nvinfo : EIATTR_PARAM_CBANK
	.align		4
        /*01b0*/ 	.byte	0x04, 0x0a
        /*01b2*/ 	.short	(.L_59 - .L_58)
	.align		4
.L_58:
        /*01b4*/ 	.word	index@(.nv.constant0._Z29transposed_conv3d_relu_kernelPKfS0_S0_Pfiiiiiiiiiiiiiiiiii)
        /*01b8*/ 	.short	0x0380
        /*01ba*/ 	.short	0x0068


	//----- nvinfo : EIATTR_SW_WAR
	.align		4
.L_59:
        /*01bc*/ 	.byte	0x04, 0x36
        /*01be*/ 	.short	(.L_61 - .L_60)
.L_60:
        /*01c0*/ 	.word	0x00000008
.L_61:


//--------------------- .nv.callgraph             --------------------------
	.section	.nv.callgraph,"",@"SHT_CUDA_CALLGRAPH"
	.align	4
	.sectionentsize	8
	.align		4
        /*0000*/ 	.word	0x00000000
	.align		4
        /*0004*/ 	.word	0xffffffff
	.align		4
        /*0008*/ 	.word	0x00000000
	.align		4
        /*000c*/ 	.word	0xfffffffe
	.align		4
        /*0010*/ 	.word	0x00000000
	.align		4
        /*0014*/ 	.word	0xfffffffd
	.align		4
        /*0018*/ 	.word	0x00000000
	.align		4
        /*001c*/ 	.word	0xfffffffc


//--------------------- .nv.constant2._Z29transposed_conv3d_relu_kernelPKfS0_S0_Pfiiiiiiiiiiiiiiiiii --------------------------
	.section	.nv.constant2._Z29transposed_conv3d_relu_kernelPKfS0_S0_Pfiiiiiiiiiiiiiiiiii,"a",@progbits
	.sectionflags	@""
	.align	4
.nv.constant2._Z29transposed_conv3d_relu_kernelPKfS0_S0_Pfiiiiiiiiiiiiiiiiii:
        /*0000*/ 	.byte	0xc0, 0x19, 0x00, 0x00, 0x70, 0x18, 0x00, 0x00, 0x70, 0x16, 0x00, 0x00


//--------------------- .text._Z29transposed_conv3d_relu_kernelPKfS0_S0_Pfiiiiiiiiiiiiiiiiii --------------------------
	.section	.text._Z29transposed_conv3d_relu_kernelPKfS0_S0_Pfiiiiiiiiiiiiiiiiii,"ax",@progbits
	.align	128
        .global         _Z29transposed_conv3d_relu_kernelPKfS0_S0_Pfiiiiiiiiiiiiiiiiii
        .type           _Z29transposed_conv3d_relu_kernelPKfS0_S0_Pfiiiiiiiiiiiiiiiiii,@function
        .size           _Z29transposed_conv3d_relu_kernelPKfS0_S0_Pfiiiiiiiiiiiiiiiiii,(.L_x_14 - _Z29transposed_conv3d_relu_kernelPKfS0_S0_Pfiiiiiiiiiiiiiiiiii)
        .other          _Z29transposed_conv3d_relu_kernelPKfS0_S0_Pfiiiiiiiiiiiiiiiiii,@"STO_CUDA_ENTRY STV_DEFAULT"
_Z29transposed_conv3d_relu_kernelPKfS0_S0_Pfiiiiiiiiiiiiiiiiii:
.text._Z29transposed_conv3d_relu_kernelPKfS0_S0_Pfiiiiiiiiiiiiiiiiii:
[----:B------:R-:W-:Y:S01]  /*0000*/  LDC R1, c[0x0][0x37c] ;  /* 0x0000df00ff017b82 */ /* 0x000fe20000000800 */
[----:B------:R-:W0:Y:S07]  /*0010*/  S2R R5, SR_TID.Y ;  /* 0x0000000000057919 */ /* 0x000e2e0000002200 */
[----:B------:R-:W1:Y:S01]  /*0020*/  LDC R2, c[0x0][0x368] ;  /* 0x0000da00ff027b82 */ /* 0x000e620000000800 */
[----:B------:R-:W2:Y:S01]  /*0030*/  LDCU UR12, c[0x0][0x3b4] ;  /* 0x00007680ff0c77ac */ /* 0x000ea20008000800 */
[----:B------:R-:W1:Y:S01]  /*0040*/  S2R R3, SR_TID.Z ;  /* 0x0000000000037919 */ /* 0x000e620000002300 */
[----:B------:R-:W3:Y:S05]  /*0050*/  LDCU UR7, c[0x0][0x3a0] ;  /* 0x00007400ff0777ac */ /* 0x000eea0008000800 */
[----:B------:R-:W0:Y:S08]  /*0060*/  S2UR UR6, SR_CTAID.Y ;  /* 0x00000000000679c3 */ /* 0x000e300000002600 */
[----:B------:R-:W0:Y:S01]  /*0070*/  LDC R0, c[0x0][0x364] ;  /* 0x0000d900ff007b82 */ /* 0x000e220000000800 */
[----:B------:R-:W4:Y:S07]  /*0080*/  LDCU UR4, c[0x0][0x360] ;  /* 0x00006c00ff0477ac */ /* 0x000f2e0008000800 */
[----:B------:R-:W1:Y:S08]  /*0090*/  S2UR UR5, SR_CTAID.Z ;  /* 0x00000000000579c3 */ /* 0x000e700000002700 */
[----:B------:R-:W4:Y:S01]  /*00a0*/  S2UR UR10, SR_CTAID.X ;  /* 0x00000000000a79c3 */ /* 0x000f220000002500 */
[----:B0-----:R-:W-:-:S05]  /*00b0*/  IMAD R0, R0, UR6, R5 ;  /* 0x0000000600007c24 */ /* 0x001fca000f8e0205 */
[----:B--2---:R-:W-:Y:S01]  /*00c0*/  ISETP.GE.AND P0, PT, R0, UR12, PT ;  /* 0x0000000c00007c0c */ /* 0x004fe2000bf06270 */
[----:B-1----:R-:W-:-:S05]  /*00d0*/  IMAD R2, R2, UR5, R3 ;  /* 0x0000000502027c24 */ /* 0x002fca000f8e0203 */
[----:B---3--:R-:W-:Y:S01]  /*00e0*/  ISETP.GE.OR P0, PT, R2, UR7, P0 ;  /* 0x0000000702007c0c */ /* 0x008fe20008706670 */
[----:B----4-:R-:W-:-:S12]  /*00f0*/  UIMAD UR10, UR10, UR4, URZ ;  /* 0x000000040a0a72a4 */ /* 0x010fd8000f8e02ff */
[----:B------:R-:W-:Y:S05]  /*0100*/  @P0 EXIT ;  /* 0x000000000000094d */ /* 0x000fea0003800000 */
[----:B------:R-:W0:Y:S01]  /*0110*/  S2R R11, SR_TID.X ;  /* 0x00000000000b7919 */ /* 0x000e220000002100 */
[----:B------:R-:W1:Y:S01]  /*0120*/  LDC R8, c[0x0][0x3d0] ;  /* 0x0000f400ff087b82 */ /* 0x000e620000000800 */
[----:B------:R-:W1:Y:S01]  /*0130*/  LDCU UR15, c[0x0][0x3a8] ;  /* 0x00007500ff0f77ac */ /* 0x000e620008000800 */
[----:B------:R-:W2:Y:S01]  /*0140*/  LDCU UR4, c[0x0][0x3dc] ;  /* 0x00007b80ff0477ac */ /* 0x000ea20008000800 */
[----:B-1----:R-:W-:-:S04]  /*0150*/  LEA R4, R8, UR15, 0x1 ;  /* 0x0000000f08047c11 */ /* 0x002fc8000f8e08ff */
[----:B--2---:R-:W-:Y:S02]  /*0160*/  IADD3 R4, PT, PT, R4, UR4, RZ ;  /* 0x0000000404047c10 */ /* 0x004fe4000fffe0ff */
[----:B0-----:R-:W-:-:S04]  /*0170*/  IADD3 R3, PT, PT, R11, UR10, RZ ;  /* 0x0000000a0b037c10 */ /* 0x001fc8000fffe0ff */
[----:B------:R-:W-:-:S13]  /*0180*/  ISETP.GE.AND P0, PT, R3, R4, PT ;  /* 0x000000040300720c */ /* 0x000fda0003f06270 */
[----:B------:R-:W-:Y:S05]  /*0190*/  @P0 EXIT ;  /* 0x000000000000094d */ /* 0x000fea0003800000 */
[----:B------:R-:W0:Y:S01]  /*01a0*/  LDCU UR4, c[0x0][0x3d4] ;  /* 0x00007a80ff0477ac */ /* 0x000e220008000800 */
[----:B------:R-:W1:Y:S01]  /*01b0*/  LDC.64 R22, c[0x0][0x398] ;  /* 0x0000e600ff167b82 */ /* 0x000e620000000a00 */
[----:B------:R-:W-:Y:S01]  /*01c0*/  IMAD R5, R2, UR12, RZ ;  /* 0x0000000c02057c24 */ /* 0x000fe2000f8e02ff */
[----:B------:R-:W0:Y:S01]  /*01d0*/  LDCU UR6, c[0x0][0x3ac] ;  /* 0x00007580ff0677ac */ /* 0x000e220008000800 */
[----:B------:R-:W-:Y:S01]  /*01e0*/  IMAD R6, R0, R4, R3 ;  /* 0x0000000400067224 */ /* 0x000fe200078e0203 */
[----:B------:R-:W2:Y:S03]  /*01f0*/  LDCU UR5, c[0x0][0x3d8] ;  /* 0x00007b00ff0577ac */ /* 0x000ea60008000800 */
[----:B------:R-:W-:Y:S01]  /*0200*/  IMAD R5, R4, R5, R6 ;  /* 0x0000000504057224 */ /* 0x000fe200078e0206 */
[----:B------:R-:W2:Y:S01]  /*0210*/  LDCU UR7, c[0x0][0x3b0] ;  /* 0x00007600ff0777ac */ /* 0x000ea20008000800 */
[----:B------:R-:W3:Y:S01]  /*0220*/  LDCU.64 UR8, c[0x0][0x3e0] ;  /* 0x00007c00ff0877ac */ /* 0x000ee20008000a00 */
[----:B------:R-:W4:Y:S01]  /*0230*/  LDCU UR11, c[0x0][0x3b8] ;  /* 0x00007700ff0b77ac */ /* 0x000f220008000800 */
[----:B0-----:R-:W-:Y:S01]  /*0240*/  ULEA UR4, UR4, UR6, 0x1 ;  /* 0x0000000604047291 */ /* 0x001fe2000f8e08ff */
[----:B------:R-:W0:Y:S01]  /*0250*/  LDCU.64 UR16, c[0x0][0x358] ;  /* 0x00006b00ff1077ac */ /* 0x000e220008000a00 */
[----:B--2---:R-:W-:-:S02]  /*0260*/  ULEA UR5, UR5, UR7, 0x1 ;  /* 0x0000000705057291 */ /* 0x004fc4000f8e08ff */
[----:B---3--:R-:W-:Y:S02]  /*0270*/  UIADD3 UR4, UPT, UPT, UR4, UR8, URZ ;  /* 0x0000000804047290 */ /* 0x008fe4000fffe0ff */
[----:B------:R-:W-:Y:S02]  /*0280*/  UIADD3 UR5, UPT, UPT, UR5, UR9, URZ ;  /* 0x0000000905057290 */ /* 0x000fe4000fffe0ff */
[----:B----4-:R-:W-:Y:S02]  /*0290*/  UISETP.GE.AND UP0, UPT, UR11, 0x1, UPT ;  /* 0x000000010b00788c */ /* 0x010fe4000bf06270 */
[----:B------:R-:W-:-:S06]  /*02a0*/  UIMAD UR4, UR4, UR5, URZ ;  /* 0x00000005040472a4 */ /* 0x000fcc000f8e02ff */
[----:B------:R-:W-:-:S04]  /*02b0*/  IMAD R5, R5, UR4, RZ ;  /* 0x0000000405057c24 */ /* 0x000fc8000f8e02ff */
[----:B-1----:R-:W-:Y:S01]  /*02c0*/  IMAD.WIDE R22, R5, 0x4, R22 ;  /* 0x0000000405167825 */ /* 0x002fe200078e0216 */
[----:B0-----:R-:W-:Y:S06]  /*02d0*/  BRA.U !UP0, `(.L_x_0) ;  /* 0x0000001508ec7547 */ /* 0x001fec000b800000 */
[----:B------:R-:W0:Y:S01]  /*02e0*/  LDCU UR4, c[0x0][0x3bc] ;  /* 0x00007780ff0477ac */ /* 0x000e220008000800 */
[----:B------:R-:W0:Y:S02]  /*02f0*/  LDCU UR5, c[0x0][0x3c0] ;  /* 0x00007800ff0577ac */ /* 0x000e240008000800 */
[----:B0-----:R-:W-:-:S04]  /*0300*/  UISETP.LT.AND UP0, UPT, UR4, UR5, UPT ;  /* 0x000000050400728c */ /* 0x001fc8000bf01270 */
[----:B------:R-:W-:-:S04]  /*0310*/  USEL UR8, UR4, UR5, UP0 ;  /* 0x0000000504087287 */ /* 0x000fc80008000000 */
[----:B------:R-:W-:-:S09]  /*0320*/  UISETP.GE.AND UP0, UPT, UR8, 0x1, UPT ;  /* 0x000000010800788c */ /* 0x000fd2000bf06270 */
[----:B------:R-:W-:Y:S05]  /*0330*/  BRA.U !UP0, `(.L_x_0) ;  /* 0x0000001508d47547 */ /* 0x000fea000b800000 */
[----:B------:R-:W0:Y:S01]  /*0340*/  LDCU UR8, c[0x0][0x3a4] ;  /* 0x00007480ff0877ac */ /* 0x000e220008000800 */
[----:B------:R-:W-:Y:S02]  /*0350*/  MOV R5, UR15 ;  /* 0x0000000f00057c02 */ /* 0x000fe40008000f00 */
[----:B------:R-:W-:Y:S01]  /*0360*/  IADD3 R11, PT, PT, R8, UR10, R11 ;  /* 0x0000000a080b7c10 */ /* 0x000fe2000fffe00b */
[----:B------:R-:W-:Y:S02]  /*0370*/  UIMAD UR4, UR4, UR5, URZ ;  /* 0x00000005040472a4 */ /* 0x000fe4000f8e02ff */
[----:B------:R-:W-:Y:S02]  /*0380*/  UIMAD UR5, UR6, UR7, URZ ;  /* 0x00000007060572a4 */ /* 0x000fe4000f8e02ff */
[----:B------:R-:W-:Y:S02]  /*0390*/  UIMAD UR11, UR4, UR11, URZ ;  /* 0x0000000b040b72a4 */ /* 0x000fe4000f8e02ff */
[----:B------:R-:W-:Y:S01]  /*03a0*/  UIMAD UR12, UR5, UR15, URZ ;  /* 0x0000000f050c72a4 */ /* 0x000fe2000f8e02ff */
[----:B------:R-:W-:Y:S01]  /*03b0*/  UMOV UR4, URZ ;  /* 0x000000ff00047c82 */ /* 0x000fe20008000000 */
[----:B0-----:R-:W-:-:S04]  /*03c0*/  IMAD R2, R2, UR8, RZ ;  /* 0x0000000802027c24 */ /* 0x001fc8000f8e02ff */
[C---:B------:R-:W-:Y:S01]  /*03d0*/  IMAD R4, R2.reuse, UR15, R5 ;  /* 0x0000000f02047c24 */ /* 0x040fe2000f8e0205 */
[C---:B------:R-:W-:Y:S02]  /*03e0*/  IADD3 R6, PT, PT, R2.reuse, 0x2, RZ ;  /* 0x0000000202067810 */ /* 0x040fe40007ffe0ff */
[C---:B------:R-:W-:Y:S02]  /*03f0*/  IADD3 R8, PT, PT, R2.reuse, 0x3, RZ ;  /* 0x0000000302087810 */ /* 0x040fe40007ffe0ff */
[----:B------:R-:W-:Y:S01]  /*0400*/  IADD3 R10, PT, PT, R2, 0x4, RZ ;  /* 0x00000004020a7810 */ /* 0x000fe20007ffe0ff */
[--C-:B------:R-:W-:Y:S01]  /*0410*/  IMAD R5, R6, UR15, R11.reuse ;  /* 0x0000000f06057c24 */ /* 0x100fe2000f8e020b */
[----:B------:R-:W-:Y:S01]  /*0420*/  IADD3 R12, PT, PT, R2, 0x5, RZ ;  /* 0x00000005020c7810 */ /* 0x000fe20007ffe0ff */
[--C-:B------:R-:W-:Y:S01]  /*0430*/  IMAD R6, R8, UR15, R11.reuse ;  /* 0x0000000f08067c24 */ /* 0x100fe2000f8e020b */
[----:B------:R-:W-:Y:S01]  /*0440*/  IADD3 R14, PT, PT, R2, 0x6, RZ ;  /* 0x00000006020e7810 */ /* 0x000fe20007ffe0ff */
[--C-:B------:R-:W-:Y:S01]  /*0450*/  IMAD R7, R10, UR15, R11.reuse ;  /* 0x0000000f0a077c24 */ /* 0x100fe2000f8e020b */
[----:B------:R-:W-:Y:S01]  /*0460*/  IADD3 R16, PT, PT, R2, 0x7, RZ ;  /* 0x0000000702107810 */ /* 0x000fe20007ffe0ff */
[--C-:B------:R-:W-:Y:S01]  /*0470*/  IMAD R8, R12, UR15, R11.reuse ;  /* 0x0000000f0c087c24 */ /* 0x100fe2000f8e020b */
[----:B------:R-:W-:Y:S01]  /*0480*/  IADD3 R4, PT, PT, R11, R4, RZ ;  /* 0x000000040b047210 */ /* 0x000fe20007ffe0ff */
[----:B------:R-:W-:-:S02]  /*0490*/  IMAD R9, R14, UR15, R11 ;  /* 0x0000000f0e097c24 */ /* 0x000fc4000f8e020b */
[--C-:B------:R-:W-:Y:S02]  /*04a0*/  IMAD R10, R16, UR15, R11.reuse ;  /* 0x0000000f100a7c24 */ /* 0x100fe4000f8e020b */
[----:B------:R-:W-:-:S07]  /*04b0*/  IMAD R11, R2, UR15, R11 ;  /* 0x0000000f020b7c24 */ /* 0x000fce000f8e020b */
.L_x_8:
[----:B0-----:R-:W0:Y:S01]  /*04c0*/  LDC R12, c[0x0][0x3c4] ;  /* 0x0000f100ff0c7b82 */ /* 0x001e220000000800 */
[----:B-1----:R-:W1:Y:S01]  /*04d0*/  LDCU UR6, c[0x0][0x3d0] ;  /* 0x00007a00ff0677ac */ /* 0x002e620008000800 */
[----:B--2---:R-:W2:Y:S06]  /*04e0*/  LDCU UR7, c[0x0][0x3a8] ;  /* 0x00007500ff0777ac */ /* 0x004eac0008000800 */
[----:B------:R-:W3:Y:S01]  /*04f0*/  LDC R14, c[0x0][0x3b8] ;  /* 0x0000ee00ff0e7b82 */ /* 0x000ee20000000800 */
[----:B------:R-:W4:Y:S01]  /*0500*/  LDCU UR8, c[0x0][0x3a4] ;  /* 0x00007480ff0877ac */ /* 0x000f220008000800 */
[----:B------:R-:W-:-:S06]  /*0510*/  UIADD3 UR5, UPT, UPT, -UR4, URZ, URZ ;  /* 0x000000ff04057290 */ /* 0x000fcc000fffe1ff */
[----:B0-----:R-:W-:Y:S01]  /*0520*/  IMAD R12, R12, UR5, R3 ;  /* 0x000000050c0c7c24 */ /* 0x001fe2000f8e0203 */
[----:B------:R-:W-:Y:S01]  /*0530*/  UMOV UR5, URZ ;  /* 0x000000ff00057c82 */ /* 0x000fe20008000000 */
[----:B----4-:R-:W-:-:S03]  /*0540*/  IMAD R13, R0, UR8, RZ ;  /* 0x00000008000d7c24 */ /* 0x010fc6000f8e02ff */
[----:B-1----:R-:W-:Y:S01]  /*0550*/  IADD3 R15, PT, PT, R12, UR6, RZ ;  /* 0x000000060c0f7c10 */ /* 0x002fe2000fffe0ff */
[----:B---3--:R-:W-:-:S03]  /*0560*/  IMAD R13, R13, R14, UR4 ;  /* 0x000000040d0d7e24 */ /* 0x008fc6000f8e020e */
[----:B--2---:R-:W-:-:S04]  /*0570*/  ISETP.GE.AND P0, PT, R15, UR7, PT ;  /* 0x000000070f007c0c */ /* 0x004fc8000bf06270 */
[----:B------:R-:W-:Y:S01]  /*0580*/  ISETP.GT.AND P0, PT, R15, -0x1, !P0 ;  /* 0xffffffff0f00780c */ /* 0x000fe20004704270 */
[----:B-----5:R-:W-:-:S12]  /*0590*/  IMAD R15, R2, UR7, R15 ;  /* 0x00000007020f7c24 */ /* 0x020fd8000f8e020f */
.L_x_7:
[----:B0-----:R-:W0:Y:S01]  /*05a0*/  LDC R17, c[0x0][0x3c4] ;  /* 0x0000f100ff117b82 */ /* 0x001e220000000800 */
[----:B-1----:R-:W1:Y:S01]  /*05b0*/  LDCU UR13, c[0x0][0x3d4] ;  /* 0x00007a80ff0d77ac */ /* 0x002e620008000800 */
[----:B--2---:R-:W2:Y:S06]  /*05c0*/  LDCU UR7, c[0x0][0x3c8] ;  /* 0x00007900ff0777ac */ /* 0x004eac0008000800 */
[----:B------:R-:W1:Y:S01]  /*05d0*/  LDC R12, c[0x0][0x3ac] ;  /* 0x0000eb00ff0c7b82 */ /* 0x000e620000000800 */
[----:B------:R-:W3:Y:S01]  /*05e0*/  LDCU UR8, c[0x0][0x3d4] ;  /* 0x00007a80ff0877ac */ /* 0x000ee20008000800 */
[----:B------:R-:W-:Y:S01]  /*05f0*/  UIADD3 UR6, UPT, UPT, -UR4, URZ, URZ ;  /* 0x000000ff04067290 */ /* 0x000fe2000fffe1ff */
[----:B------:R-:W4:Y:S05]  /*0600*/  LDCU UR9, c[0x0][0x3ac] ;  /* 0x00007580ff0977ac */ /* 0x000f2a0008000800 */
[----:B-----5:R-:W5:Y:S01]  /*0610*/  LDC R14, c[0x0][0x3c4] ;  /* 0x0000f100ff0e7b82 */ /* 0x020f620000000800 */
[----:B------:R-:W-:Y:S01]  /*0620*/  UIADD3 UR14, UPT, UPT, -UR4, URZ, URZ ;  /* 0x000000ff040e7290 */ /* 0x000fe2000fffe1ff */
[----:B--2---:R-:W-:-:S06]  /*0630*/  MOV R27, UR7 ;  /* 0x00000007001b7c02 */ /* 0x004fcc0008000f00 */
[----:B------:R-:W2:Y:S01]  /*0640*/  LDC R25, c[0x0][0x3d8] ;  /* 0x0000f600ff197b82 */ /* 0x000ea20000000800 */
[----:B0-----:R-:W-:Y:S01]  /*0650*/  IMAD R17, R17, UR6, R4 ;  /* 0x0000000611117c24 */ /* 0x001fe2000f8e0204 */
[----:B------:R-:W-:Y:S01]  /*0660*/  UIADD3 UR6, UPT, UPT, -UR5, URZ, URZ ;  /* 0x000000ff05067290 */ /* 0x000fe2000fffe1ff */
[----:B---3--:R-:W-:-:S03]  /*0670*/  MOV R29, UR8 ;  /* 0x00000008001d7c02 */ /* 0x008fc60008000f00 */
[----:B------:R-:W-:Y:S01]  /*0680*/  UIMAD UR20, UR6, UR7, UR8 ;  /* 0x00000007061472a4 */ /* 0x000fe2000f8e0208 */
[----:B-1----:R-:W-:Y:S01]  /*0690*/  IMAD R24, R17, R12, UR13 ;  /* 0x0000000d11187e24 */ /* 0x002fe2000f8e020c */
[----:B------:R-:W2:Y:S02]  /*06a0*/  LDCU UR13, c[0x0][0x3b0] ;  /* 0x00007600ff0d77ac */ /* 0x000ea40008000800 */
[----:B----4-:R-:W-:Y:S01]  /*06b0*/  UISETP.GE.AND UP0, UPT, UR20, UR9, UPT ;  /* 0x000000091400728c */ /* 0x010fe2000bf06270 */
[----:B-----5:R-:W-:-:S03]  /*06c0*/  IMAD R12, R14, UR14, R5 ;  /* 0x0000000e0e0c7c24 */ /* 0x020fc6000f8e0205 */
[----:B------:R-:W-:Y:S01]  /*06d0*/  UISETP.GT.AND UP0, UPT, UR20, -0x1, !UP0 ;  /* 0xffffffff1400788c */ /* 0x000fe2000c704270 */
[C---:B------:R-:W-:Y:S02]  /*06e0*/  IMAD R16, R14.reuse, UR14, R6 ;  /* 0x0000000e0e107c24 */ /* 0x040fe4000f8e0206 */
[C---:B------:R-:W-:Y:S02]  /*06f0*/  IMAD R17, R14.reuse, UR14, R7 ;  /* 0x0000000e0e117c24 */ /* 0x040fe4000f8e0207 */
[C---:B------:R-:W-:Y:S01]  /*0700*/  IMAD R18, R14.reuse, UR14, R8 ;  /* 0x0000000e0e127c24 */ /* 0x040fe2000f8e0208 */
[----:B------:R-:W-:Y:S01]  /*0710*/  PLOP3.LUT P2, PT, P0, PT, UP0, 0x80, 0x8 ;  /* 0x000000000008781c */ /* 0x000fe2000074f008 */
[C---:B------:R-:W-:Y:S02]  /*0720*/  IMAD R19, R14.reuse, UR14, R9 ;  /* 0x0000000e0e137c24 */ /* 0x040fe4000f8e0209 */
[C---:B------:R-:W-:Y:S02]  /*0730*/  IMAD R20, R14.reuse, UR14, R10 ;  /* 0x0000000e0e147c24 */ /* 0x040fe4000f8e020a */
[----:B------:R-:W-:-:S02]  /*0740*/  IMAD R21, R14, UR14, R11 ;  /* 0x0000000e0e157c24 */ /* 0x000fc4000f8e020b */
[--C-:B------:R-:W-:Y:S02]  /*0750*/  IMAD R14, R12, UR9, R29.reuse ;  /* 0x000000090c0e7c24 */ /* 0x100fe4000f8e021d */
[--C-:B------:R-:W-:Y:S02]  /*0760*/  IMAD R16, R16, UR9, R29.reuse ;  /* 0x0000000910107c24 */ /* 0x100fe4000f8e021d */
[--C-:B------:R-:W-:Y:S02]  /*0770*/  IMAD R17, R17, UR9, R29.reuse ;  /* 0x0000000911117c24 */ /* 0x100fe4000f8e021d */
[--C-:B------:R-:W-:Y:S02]  /*0780*/  IMAD R18, R18, UR9, R29.reuse ;  /* 0x0000000912127c24 */ /* 0x100fe4000f8e021d */
[--C-:B------:R-:W-:Y:S02]  /*0790*/  IMAD R19, R19, UR9, R29.reuse ;  /* 0x0000000913137c24 */ /* 0x100fe4000f8e021d */
[----:B------:R-:W-:-:S02]  /*07a0*/  IMAD R20, R20, UR9, R29 ;  /* 0x0000000914147c24 */ /* 0x000fc4000f8e021d */
[----:B------:R-:W-:Y:S02]  /*07b0*/  IMAD R21, R21, UR9, R29 ;  /* 0x0000000915157c24 */ /* 0x000fe4000f8e021d */
[C---:B------:R-:W-:Y:S02]  /*07c0*/  IMAD R12, R27.reuse, UR6, R24 ;  /* 0x000000061b0c7c24 */ /* 0x040fe4000f8e0218 */
[C---:B------:R-:W-:Y:S02]  /*07d0*/  IMAD R14, R27.reuse, UR6, R14 ;  /* 0x000000061b0e7c24 */ /* 0x040fe4000f8e020e */
[C---:B------:R-:W-:Y:S02]  /*07e0*/  IMAD R16, R27.reuse, UR6, R16 ;  /* 0x000000061b107c24 */ /* 0x040fe4000f8e0210 */
[C---:B------:R-:W-:Y:S02]  /*07f0*/  IMAD R17, R27.reuse, UR6, R17 ;  /* 0x000000061b117c24 */ /* 0x040fe4000f8e0211 */
[----:B------:R-:W-:-:S02]  /*0800*/  IMAD R18, R27, UR6, R18 ;  /* 0x000000061b127c24 */ /* 0x000fc4000f8e0212 */
[C---:B------:R-:W-:Y:S02]  /*0810*/  IMAD R19, R27.reuse, UR6, R19 ;  /* 0x000000061b137c24 */ /* 0x040fe4000f8e0213 */
[C---:B------:R-:W-:Y:S02]  /*0820*/  IMAD R20, R27.reuse, UR6, R20 ;  /* 0x000000061b147c24 */ /* 0x040fe4000f8e0214 */
[----:B------:R-:W-:Y:S01]  /*0830*/  IMAD R21, R27, UR6, R21 ;  /* 0x000000061b157c24 */ /* 0x000fe2000f8e0215 */
[----:B------:R-:W-:Y:S01]  /*0840*/  UMOV UR6, URZ ;  /* 0x000000ff00067c82 */ /* 0x000fe20008000000 */
[--C-:B--2---:R-:W-:Y:S02]  /*0850*/  IMAD R12, R12, UR13, R25.reuse ;  /* 0x0000000d0c0c7c24 */ /* 0x104fe4000f8e0219 */
[--C-:B------:R-:W-:Y:S02]  /*0860*/  IMAD R14, R14, UR13, R25.reuse ;  /* 0x0000000d0e0e7c24 */ /* 0x100fe4000f8e0219 */
[----:B------:R-:W-:-:S02]  /*0870*/  IMAD R16, R16, UR13, R25 ;  /* 0x0000000d10107c24 */ /* 0x000fc4000f8e0219 */
[--C-:B------:R-:W-:Y:S02]  /*0880*/  IMAD R17, R17, UR13, R25.reuse ;  /* 0x0000000d11117c24 */ /* 0x100fe4000f8e0219 */
[--C-:B------:R-:W-:Y:S02]  /*0890*/  IMAD R18, R18, UR13, R25.reuse ;  /* 0x0000000d12127c24 */ /* 0x100fe4000f8e0219 */
[--C-:B------:R-:W-:Y:S02]  /*08a0*/  IMAD R19, R19, UR13, R25.reuse ;  /* 0x0000000d13137c24 */ /* 0x100fe4000f8e0219 */
[--C-:B------:R-:W-:Y:S02]  /*08b0*/  IMAD R20, R20, UR13, R25.reuse ;  /* 0x0000000d14147c24 */ /* 0x100fe4000f8e0219 */
[----:B------:R-:W-:-:S07]  /*08c0*/  IMAD R21, R21, UR13, R25 ;  /* 0x0000000d15157c24 */ /* 0x000fce000f8e0219 */
.L_x_6:
[----:B0-----:R-:W0:Y:S01]  /*08d0*/  LDCU UR19, c[0x0][0x3cc] ;  /* 0x00007980ff1377ac */ /* 0x001e220008000800 */
[----:B------:R-:W-:Y:S01]  /*08e0*/  BSSY.RECONVERGENT B0, `(.L_x_1) ;  /* 0x000010e000007945 */ /* 0x000fe20003800200 */
[----:B------:R-:W0:Y:S01]  /*08f0*/  LDCU UR13, c[0x0][0x3d8] ;  /* 0x00007b00ff0d77ac */ /* 0x000e220008000800 */
[----:B-1----:R-:W1:Y:S01]  /*0900*/  LDCU UR21, c[0x0][0x3b0] ;  /* 0x00007600ff1577ac */ /* 0x002e620008000800 */
[----:B------:R-:W-:Y:S01]  /*0910*/  UIADD3 UR18, UPT, UPT, -UR6, URZ, URZ ;  /* 0x000000ff06127290 */ /* 0x000fe2000fffe1ff */
[----:B--2---:R-:W2:Y:S03]  /*0920*/  LDCU UR22, c[0x0][0x3a4] ;  /* 0x00007480ff1677ac */ /* 0x004ea60008000800 */
[----:B0-----:R-:W-:-:S04]  /*0930*/  UIMAD UR13, UR18, UR19, UR13 ;  /* 0x00000013120d72a4 */ /* 0x001fc8000f8e020d */
[----:B-1----:R-:W-:-:S04]  /*0940*/  UISETP.GE.AND UP0, UPT, UR13, UR21, UPT ;  /* 0x000000150d00728c */ /* 0x002fc8000bf06270 */
[----:B------:R-:W-:-:S06]  /*0950*/  UISETP.GT.AND UP0, UPT, UR13, -0x1, !UP0 ;  /* 0xffffffff0d00788c */ /* 0x000fcc000c704270 */
[----:B------:R-:W-:-:S04]  /*0960*/  PLOP3.LUT P1, PT, P2, PT, UP0, 0x80, 0x8 ;  /* 0x000000000008781c */ /* 0x000fc8000172f008 */
[----:B--2---:R-:W-:-:S13]  /*0970*/  ISETP.LT.AND P1, PT, RZ, UR22, P1 ;  /* 0x00000016ff007c0c */ /* 0x004fda0008f21270 */
[----:B-----5:R-:W-:Y:S05]  /*0980*/  @!P1 BRA `(.L_x_2) ;  /* 0x00000010000c9947 */ /* 0x020fea0003800000 */
[----:B------:R0:W5:Y:S01]  /*0990*/  LDG.E R29, desc[UR16][R22.64] ;  /* 0x00000010161d7981 */ /* 0x000162000c1e1900 */
[----:B------:R-:W-:Y:S01]  /*09a0*/  UISETP.GE.U32.AND UP0, UPT, UR22, 0x8, UPT ;  /* 0x000000081600788c */ /* 0x000fe2000bf06070 */
[----:B------:R-:W-:-:S08]  /*09b0*/  UMOV UR7, URZ ;  /* 0x000000ff00077c82 */ /* 0x000fd00008000000 */
[----:B0-----:R-:W-:Y:S05]  /*09c0*/  BRA.U !UP0, `(.L_x_3) ;  /* 0x0000000908047547 */ /* 0x001fea000b800000 */
[----:B------:R-:W0:Y:S01]  /*09d0*/  LDC.64 R24, c[0x0][0x3b8] ;  /* 0x0000ee00ff187b82 */ /* 0x000e220000000a00 */
[----:B------:R-:W1:Y:S07]  /*09e0*/  LDCU UR7, c[0x0][0x3a4] ;  /* 0x00007480ff0777ac */ /* 0x000e6e0008000800 */
[----:B------:R-:W2:Y:S01]  /*09f0*/  LDC R53, c[0x0][0x3c0] ;  /* 0x0000f000ff357b82 */ /* 0x000ea20000000800 */
[----:B-1----:R-:W-:Y:S01]  /*0a00*/  IMAD R27, R0, UR7, RZ ;  /* 0x00000007001b7c24 */ /* 0x002fe2000f8e02ff */
[----:B------:R-:W1:Y:S04]  /*0a10*/  LDCU UR7, c[0x0][0x3a4] ;  /* 0x00007480ff0777ac */ /* 0x000e680008000800 */
[C---:B------:R-:W-:Y:S01]  /*0a20*/  IADD3 R31, PT, PT, R27.reuse, 0x2, RZ ;  /* 0x000000021b1f7810 */ /* 0x040fe20007ffe0ff */
[CC--:B0-----:R-:W-:Y:S01]  /*0a30*/  IMAD R26, R27.reuse, R24.reuse, R24 ;  /* 0x000000181b1a7224 */ /* 0x0c1fe200078e0218 */
[----:B------:R-:W-:Y:S01]  /*0a40*/  IADD3 R33, PT, PT, R27, 0x3, RZ ;  /* 0x000000031b217810 */ /* 0x000fe20007ffe0ff */
[----:B------:R-:W-:Y:S01]  /*0a50*/  IMAD R36, R13, R25, UR5 ;  /* 0x000000050d247e24 */ /* 0x000fe2000f8e0219 */
[----:B------:R-:W-:Y:S01]  /*0a60*/  IADD3 R35, PT, PT, R27, 0x4, RZ ;  /* 0x000000041b237810 */ /* 0x000fe20007ffe0ff */
[-C--:B------:R-:W-:Y:S01]  /*0a70*/  IMAD R28, R31, R24.reuse, UR4 ;  /* 0x000000041f1c7e24 */ /* 0x080fe2000f8e0218 */
[----:B------:R-:W-:Y:S01]  /*0a80*/  IADD3 R37, PT, PT, R27, 0x5, RZ ;  /* 0x000000051b257810 */ /* 0x000fe20007ffe0ff */
[-C--:B------:R-:W-:Y:S01]  /*0a90*/  IMAD R30, R33, R24.reuse, UR4 ;  /* 0x00000004211e7e24 */ /* 0x080fe2000f8e0218 */
[----:B------:R-:W-:Y:S01]  /*0aa0*/  IADD3 R39, PT, PT, R27, 0x6, RZ ;  /* 0x000000061b277810 */ /* 0x000fe20007ffe0ff */
[-C--:B------:R-:W-:Y:S01]  /*0ab0*/  IMAD R32, R35, R24.reuse, UR4 ;  /* 0x0000000423207e24 */ /* 0x080fe2000f8e0218 */
[----:B------:R-:W-:Y:S01]  /*0ac0*/  IADD3 R27, PT, PT, R27, 0x7, RZ ;  /* 0x000000071b1b7810 */ /* 0x000fe20007ffe0ff */
[-C--:B------:R-:W-:Y:S01]  /*0ad0*/  IMAD R34, R37, R24.reuse, UR4 ;  /* 0x0000000425227e24 */ /* 0x080fe2000f8e0218 */
[----:B------:R-:W-:Y:S01]  /*0ae0*/  IADD3 R26, PT, PT, R26, UR4, RZ ;  /* 0x000000041a1a7c10 */ /* 0x000fe2000fffe0ff */
[-C--:B------:R-:W-:Y:S01]  /*0af0*/  IMAD R38, R39, R24.reuse, UR4 ;  /* 0x0000000427267e24 */ /* 0x080fe2000f8e0218 */
[----:B-1----:R-:W-:Y:S01]  /*0b00*/  ULOP3.LUT UR7, UR7, 0x7ffffff8, URZ, 0xc0, !UPT ;  /* 0x7ffffff807077892 */ /* 0x002fe2000f8ec0ff */
[----:B------:R-:W-:-:S02]  /*0b10*/  IMAD R24, R27, R24, UR4 ;  /* 0x000000041b187e24 */ /* 0x000fc4000f8e0218 */
[-C--:B------:R-:W-:Y:S01]  /*0b20*/  IMAD R26, R26, R25.reuse, UR5 ;  /* 0x000000051a1a7e24 */ /* 0x080fe2000f8e0219 */
[----:B------:R-:W-:Y:S01]  /*0b30*/  UIADD3 UR7, UPT, UPT, -UR7, URZ, URZ ;  /* 0x000000ff07077290 */ /* 0x000fe2000fffe1ff */
[-C--:B------:R-:W-:Y:S02]  /*0b40*/  IMAD R28, R28, R25.reuse, UR5 ;  /* 0x000000051c1c7e24 */ /* 0x080fe4000f8e0219 */
[-C--:B------:R-:W-:Y:S02]  /*0b50*/  IMAD R30, R30, R25.reuse, UR5 ;  /* 0x000000051e1e7e24 */ /* 0x080fe4000f8e0219 */
[-C--:B------:R-:W-:Y:S02]  /*0b60*/  IMAD R32, R32, R25.reuse, UR5 ;  /* 0x0000000520207e24 */ /* 0x080fe4000f8e0219 */
[-C--:B------:R-:W-:Y:S02]  /*0b70*/  IMAD R34, R34, R25.reuse, UR5 ;  /* 0x0000000522227e24 */ /* 0x080fe4000f8e0219 */
[----:B------:R-:W-:-:S02]  /*0b80*/  IMAD R38, R38, R25, UR5 ;  /* 0x0000000526267e24 */ /* 0x000fc4000f8e0219 */
[----:B------:R-:W-:Y:S01]  /*0b90*/  IMAD R24, R24, R25, UR5 ;  /* 0x0000000518187e24 */ /* 0x000fe2000f8e0219 */
[----:B------:R-:W-:Y:S01]  /*0ba0*/  MOV R25, UR18 ;  /* 0x0000001200197c02 */ /* 0x000fe20008000f00 */
[-C--:B--2---:R-:W-:Y:S02]  /*0bb0*/  IMAD R36, R36, R53.reuse, UR6 ;  /* 0x0000000624247e24 */ /* 0x084fe4000f8e0235 */
[-C--:B------:R-:W-:Y:S02]  /*0bc0*/  IMAD R41, R26, R53.reuse, UR6 ;  /* 0x000000061a297e24 */ /* 0x080fe4000f8e0235 */
[-C--:B------:R-:W-:Y:S02]  /*0bd0*/  IMAD R43, R28, R53.reuse, UR6 ;  /* 0x000000061c2b7e24 */ /* 0x080fe4000f8e0235 */
[-C--:B------:R-:W-:Y:S02]  /*0be0*/  IMAD R45, R30, R53.reuse, UR6 ;  /* 0x000000061e2d7e24 */ /* 0x080fe4000f8e0235 */
[----:B------:R-:W-:-:S02]  /*0bf0*/  IMAD R47, R32, R53, UR6 ;  /* 0x00000006202f7e24 */ /* 0x000fc4000f8e0235 */
[-C--:B------:R-:W-:Y:S02]  /*0c00*/  IMAD R49, R34, R53.reuse, UR6 ;  /* 0x0000000622317e24 */ /* 0x080fe4000f8e0235 */
[-C--:B------:R-:W-:Y:S02]  /*0c10*/  IMAD R51, R38, R53.reuse, UR6 ;  /* 0x0000000626337e24 */ /* 0x080fe4000f8e0235 */
[----:B------:R-:W-:Y:S02]  /*0c20*/  IMAD R53, R24, R53, UR6 ;  /* 0x0000000618357e24 */ /* 0x000fe4000f8e0235 */
[C---:B------:R-:W-:Y:S02]  /*0c30*/  IMAD R52, R25.reuse, UR19, R12 ;  /* 0x0000001319347c24 */ /* 0x040fe4000f8e020c */
[C---:B------:R-:W-:Y:S02]  /*0c40*/  IMAD R40, R25.reuse, UR19, R14 ;  /* 0x0000001319287c24 */ /* 0x040fe4000f8e020e */
[----:B------:R-:W-:-:S02]  /*0c50*/  IMAD R42, R25, UR19, R16 ;  /* 0x00000013192a7c24 */ /* 0x000fc4000f8e0210 */
[C---:B------:R-:W-:Y:S02]  /*0c60*/  IMAD R44, R25.reuse, UR19, R17 ;  /* 0x00000013192c7c24 */ /* 0x040fe4000f8e0211 */
[C---:B------:R-:W-:Y:S02]  /*0c70*/  IMAD R46, R25.reuse, UR19, R18 ;  /* 0x00000013192e7c24 */ /* 0x040fe4000f8e0212 */
[C---:B------:R-:W-:Y:S02]  /*0c80*/  IMAD R37, R25.reuse, UR19, R19 ;  /* 0x0000001319257c24 */ /* 0x040fe4000f8e0213 */
[C---:B------:R-:W-:Y:S02]  /*0c90*/  IMAD R48, R25.reuse, UR19, R20 ;  /* 0x0000001319307c24 */ /* 0x040fe4000f8e0214 */
[----:B------:R-:W-:-:S07]  /*0ca0*/  IMAD R50, R25, UR19, R21 ;  /* 0x0000001319327c24 */ /* 0x000fce000f8e0215 */
.L_x_4:
[----:B------:R-:W0:Y:S08]  /*0cb0*/  LDC.64 R26, c[0x0][0x380] ;  /* 0x0000e000ff1a7b82 */ /* 0x000e300000000a00 */
[----:B------:R-:W1:Y:S01]  /*0cc0*/  LDC.64 R24, c[0x0][0x388] ;  /* 0x0000e200ff187b82 */ /* 0x000e620000000a00 */
[----:B0-----:R-:W-:-:S06]  /*0cd0*/  IMAD.WIDE R34, R50, 0x4, R26 ;  /* 0x0000000432227825 */ /* 0x001fcc00078e021a */
[----:B------:R-:W2:Y:S01]  /*0ce0*/  LDG.E R34, desc[UR16][R34.64] ;  /* 0x0000001022227981 */ /* 0x000ea2000c1e1900 */
[----:B-1----:R-:W-:-:S06]  /*0cf0*/  IMAD.WIDE R32, R36, 0x4, R24 ;  /* 0x0000000424207825 */ /* 0x002fcc00078e0218 */
[----:B------:R-:W2:Y:S01]  /*0d00*/  LDG.E R32, desc[UR16][R32.64] ;  /* 0x0000001020207981 */ /* 0x000ea2000c1e1900 */
[----:B------:R-:W-:-:S04]  /*0d10*/  IMAD.WIDE R38, R41, 0x4, R24 ;  /* 0x0000000429267825 */ /* 0x000fc800078e0218 */
[----:B--2--5:R-:W-:Y:S01]  /*0d20*/  FFMA R33, R34, R32, R29 ;  /* 0x0000002022217223 */ /* 0x024fe2000000001d */
[----:B------:R-:W-:-:S04]  /*0d30*/  IMAD.WIDE R28, R52, 0x4, R26 ;  /* 0x00000004341c7825 */ /* 0x000fc800078e021a */
[----:B------:R0:W-:Y:S04]  /*0d40*/  STG.E desc[UR16][R22.64], R33 ;  /* 0x0000002116007986 */ /* 0x0001e8000c101910 */
[----:B------:R-:W2:Y:S04]  /*0d50*/  LDG.E R28, desc[UR16][R28.64] ;  /* 0x000000101c1c7981 */ /* 0x000ea8000c1e1900 */
[----:B------:R-:W2:Y:S01]  /*0d60*/  LDG.E R38, desc[UR16][R38.64] ;  /* 0x0000001026267981 */ /* 0x000ea2000c1e1900 */
[----:B------:R-:W-:-:S04]  /*0d70*/  IMAD.WIDE R30, R43, 0x4, R24 ;  /* 0x000000042b1e7825 */ /* 0x000fc800078e0218 */
[----:B--2---:R-:W-:Y:S01]  /*0d80*/  FFMA R39, R28, R38, R33 ;  /* 0x000000261c277223 */ /* 0x004fe20000000021 */
[----:B------:R-:W-:-:S04]  /*0d90*/  IMAD.WIDE R28, R40, 0x4, R26 ;  /* 0x00000004281c7825 */ /* 0x000fc800078e021a */
[----:B------:R1:W-:Y:S04]  /*0da0*/  STG.E desc[UR16][R22.64], R39 ;  /* 0x0000002716007986 */ /* 0x0003e8000c101910 */
[----:B------:R-:W2:Y:S04]  /*0db0*/  LDG.E R32, desc[UR16][R28.64] ;  /* 0x000000101c207981 */ /* 0x000ea8000c1e1900 */
[----:B------:R-:W2:Y:S01]  /*0dc0*/  LDG.E R30, desc[UR16][R30.64] ;  /* 0x000000101e1e7981 */ /* 0x000ea2000c1e1900 */
[----:B------:R-:W-:-:S04]  /*0dd0*/  IMAD.WIDE R34, R42, 0x4, R26 ;  /* 0x000000042a227825 */ /* 0x000fc800078e021a */
[----:B--2---:R-:W-:Y:S01]  /*0de0*/  FFMA R31, R32, R30, R39 ;  /* 0x0000001e201f7223 */ /* 0x004fe20000000027 */
[----:B0-----:R-:W-:-:S04]  /*0df0*/  IMAD.WIDE R32, R45, 0x4, R24 ;  /* 0x000000042d207825 */ /* 0x001fc800078e0218 */
[----:B------:R0:W-:Y:S04]  /*0e00*/  STG.E desc[UR16][R22.64], R31 ;  /* 0x0000001f16007986 */ /* 0x0001e8000c101910 */
[----:B------:R-:W2:Y:S04]  /*0e10*/  LDG.E R34, desc[UR16][R34.64] ;  /* 0x0000001022227981 */ /* 0x000ea8000c1e1900 */
[----:B------:R-:W2:Y:S01]  /*0e20*/  LDG.E R32, desc[UR16][R32.64] ;  /* 0x0000001020207981 */ /* 0x000ea2000c1e1900 */
[----:B------:R-:W-:-:S04]  /*0e30*/  IMAD.WIDE R28, R44, 0x4, R26 ;  /* 0x000000042c1c7825 */ /* 0x000fc800078e021a */
[----:B-1----:R-:W-:-:S04]  /*0e40*/  IMAD.WIDE R38, R47, 0x4, R24 ;  /* 0x000000042f267825 */ /* 0x002fc800078e0218 */
[----:B--2---:R-:W-:-:S05]  /*0e50*/  FFMA R35, R34, R32, R31 ;  /* 0x0000002022237223 */ /* 0x004fca000000001f */
[----:B------:R1:W-:Y:S04]  /*0e60*/  STG.E desc[UR16][R22.64], R35 ;  /* 0x0000002316007986 */ /* 0x0003e8000c101910 */
[----:B------:R-:W2:Y:S04]  /*0e70*/  LDG.E R28, desc[UR16][R28.64] ;  /* 0x000000101c1c7981 */ /* 0x000ea8000c1e1900 */
[----:B------:R-:W2:Y:S01]  /*0e80*/  LDG.E R38, desc[UR16][R38.64] ;  /* 0x0000001026267981 */ /* 0x000ea2000c1e1900 */
[----:B0-----:R-:W-:-:S04]  /*0e90*/  IMAD.WIDE R30, R49, 0x4, R24 ;  /* 0x00000004311e7825 */ /* 0x001fc800078e0218 */
[----:B--2---:R-:W-:Y:S01]  /*0ea0*/  FFMA R38, R28, R38, R35 ;  /* 0x000000261c267223 */ /* 0x004fe20000000023 */
[----:B------:R-:W-:-:S04]  /*0eb0*/  IMAD.WIDE R28, R46, 0x4, R26 ;  /* 0x000000042e1c7825 */ /* 0x000fc800078e021a */
[----:B------:R-:W-:Y:S04]  /*0ec0*/  STG.E desc[UR16][R22.64], R38 ;  /* 0x0000002616007986 */ /* 0x000fe8000c101910 */
[----:B------:R-:W2:Y:S04]  /*0ed0*/  LDG.E R33, desc[UR16][R28.64] ;  /* 0x000000101c217981 */ /* 0x000ea8000c1e1900 */
[----:B------:R-:W2:Y:S01]  /*0ee0*/  LDG.E R30, desc[UR16][R30.64] ;  /* 0x000000101e1e7981 */ /* 0x000ea2000c1e1900 */
[----:B-1----:R-:W-:-:S04]  /*0ef0*/  IMAD.WIDE R34, R51, 0x4, R24 ;  /* 0x0000000433227825 */ /* 0x002fc800078e0218 */
[----:B--2---:R-:W-:Y:S01]  /*0f00*/  FFMA R31, R33, R30, R38 ;  /* 0x0000001e211f7223 */ /* 0x004fe20000000026 */
[----:B------:R-:W-:-:S04]  /*0f10*/  IMAD.WIDE R32, R37, 0x4, R26 ;  /* 0x0000000425207825 */ /* 0x000fc800078e021a */
[----:B------:R0:W-:Y:S04]  /*0f20*/  STG.E desc[UR16][R22.64], R31 ;  /* 0x0000001f16007986 */ /* 0x0001e8000c101910 */
[----:B------:R-:W2:Y:S04]  /*0f30*/  LDG.E R32, desc[UR16][R32.64] ;  /* 0x0000001020207981 */ /* 0x000ea8000c1e1900 */
[----:B------:R-:W2:Y:S01]  /*0f40*/  LDG.E R34, desc[UR16][R34.64] ;  /* 0x0000001022227981 */ /* 0x000ea2000c1e1900 */
[----:B------:R-:W-:-:S04]  /*0f50*/  IMAD.WIDE R26, R48, 0x4, R26 ;  /* 0x00000004301a7825 */ /* 0x000fc800078e021a */
[----:B------:R-:W-:-:S04]  /*0f60*/  IMAD.WIDE R24, R53, 0x4, R24 ;  /* 0x0000000435187825 */ /* 0x000fc800078e0218 */
[----:B--2---:R-:W-:-:S05]  /*0f70*/  FFMA R39, R32, R34, R31 ;  /* 0x0000002220277223 */ /* 0x004fca000000001f */
[----:B------:R1:W-:Y:S04]  /*0f80*/  STG.E desc[UR16][R22.64], R39 ;  /* 0x0000002716007986 */ /* 0x0003e8000c101910 */
[----:B------:R-:W2:Y:S04]  /*0f90*/  LDG.E R26, desc[UR16][R26.64] ;  /* 0x000000101a1a7981 */ /* 0x000ea8000c1e1900 */
[----:B------:R3:W2:Y:S01]  /*0fa0*/  LDG.E R24, desc[UR16][R24.64] ;  /* 0x0000001018187981 */ /* 0x0006a2000c1e1900 */
[----:B------:R-:W-:-:S04]  /*0fb0*/  MOV R29, UR12 ;  /* 0x0000000c001d7c02 */ /* 0x000fc80008000f00 */
[C---:B------:R-:W-:Y:S02]  /*0fc0*/  LEA R52, R29.reuse, R52, 0x3 ;  /* 0x000000341d347211 */ /* 0x040fe400078e18ff */
[----:B------:R-:W-:Y:S01]  /*0fd0*/  LEA R40, R29, R40, 0x3 ;  /* 0x000000281d287211 */ /* 0x000fe200078e18ff */
[----:B------:R-:W-:Y:S01]  /*0fe0*/  UIADD3 UR7, UPT, UPT, UR7, 0x8, URZ ;  /* 0x0000000807077890 */ /* 0x000fe2000fffe0ff */
[----:B------:R-:W-:-:S03]  /*0ff0*/  MOV R28, UR12 ;  /* 0x0000000c001c7c02 */ /* 0x000fc60008000f00 */
[----:B------:R-:W-:Y:S01]  /*1000*/  UISETP.NE.AND UP0, UPT, UR7, URZ, UPT ;  /* 0x000000ff0700728c */ /* 0x000fe2000bf05270 */
[----:B---3--:R-:W-:Y:S02]  /*1010*/  MOV R25, UR12 ;  /* 0x0000000c00197c02 */ /* 0x008fe40008000f00 */
[----:B------:R-:W-:Y:S02]  /*1020*/  LEA R37, R28, R37, 0x3 ;  /* 0x000000251c257211 */ /* 0x000fe400078e18ff */
[----:B------:R-:W-:Y:S02]  /*1030*/  LEA R48, R25, R48, 0x3 ;  /* 0x0000003019307211 */ /* 0x000fe400078e18ff */
[----:B0-----:R-:W-:Y:S02]  /*1040*/  MOV R31, UR12 ;  /* 0x0000000c001f7c02 */ /* 0x001fe40008000f00 */
[----:B------:R-:W-:Y:S02]  /*1050*/  MOV R33, UR12 ;  /* 0x0000000c00217c02 */ /* 0x000fe40008000f00 */
[----:B------:R-:W-:-:S02]  /*1060*/  MOV R35, UR12 ;  /* 0x0000000c00237c02 */ /* 0x000fc40008000f00 */
[----:B------:R-:W-:Y:S02]  /*1070*/  MOV R27, UR12 ;  /* 0x0000000c001b7c02 */ /* 0x000fe40008000f00 */
[----:B------:R-:W-:Y:S02]  /*1080*/  MOV R28, UR11 ;  /* 0x0000000b001c7c02 */ /* 0x000fe40008000f00 */
[----:B------:R-:W-:Y:S02]  /*1090*/  MOV R30, UR11 ;  /* 0x0000000b001e7c02 */ /* 0x000fe40008000f00 */
[----:B------:R-:W-:Y:S02]  /*10a0*/  MOV R25, UR11 ;  /* 0x0000000b00197c02 */ /* 0x000fe40008000f00 */
[----:B------:R-:W-:Y:S02]  /*10b0*/  LEA R42, R31, R42, 0x3 ;  /* 0x0000002a1f2a7211 */ /* 0x000fe400078e18ff */
[----:B------:R-:W-:-:S02]  /*10c0*/  LEA R44, R33, R44, 0x3 ;  /* 0x0000002c212c7211 */ /* 0x000fc400078e18ff */
[----:B------:R-:W-:Y:S02]  /*10d0*/  LEA R46, R35, R46, 0x3 ;  /* 0x0000002e232e7211 */ /* 0x000fe400078e18ff */
[----:B------:R-:W-:Y:S02]  /*10e0*/  LEA R50, R27, R50, 0x3 ;  /* 0x000000321b327211 */ /* 0x000fe400078e18ff */
[----:B------:R-:W-:Y:S02]  /*10f0*/  LEA R45, R28, R45, 0x3 ;  /* 0x0000002d1c2d7211 */ /* 0x000fe400078e18ff */
[----:B------:R-:W-:Y:S02]  /*1100*/  LEA R47, R30, R47, 0x3 ;  /* 0x0000002f1e2f7211 */ /* 0x000fe400078e18ff */
[----:B------:R-:W-:Y:S02]  /*1110*/  LEA R53, R28, R53, 0x3 ;  /* 0x000000351c357211 */ /* 0x000fe400078e18ff */
[----:B------:R-:W-:Y:S01]  /*1120*/  LEA R36, R25, R36, 0x3 ;  /* 0x0000002419247211 */ /* 0x000fe200078e18ff */
[----:B--2---:R-:W-:-:S05]  /*1130*/  FFMA R29, R26, R24, R39 ;  /* 0x000000181a1d7223 */ /* 0x004fca0000000027 */
[----:B------:R1:W-:Y:S01]  /*1140*/  STG.E desc[UR16][R22.64], R29 ;  /* 0x0000001d16007986 */ /* 0x0003e2000c101910 */
[----:B------:R-:W-:Y:S02]  /*1150*/  MOV R24, UR11 ;  /* 0x0000000b00187c02 */ /* 0x000fe40008000f00 */
[----:B------:R-:W-:Y:S02]  /*1160*/  MOV R26, UR11 ;  /* 0x0000000b001a7c02 */ /* 0x000fe40008000f00 */
[----:B------:R-:W-:Y:S02]  /*1170*/  LEA R41, R24, R41, 0x3 ;  /* 0x0000002918297211 */ /* 0x000fe400078e18ff */
[----:B------:R-:W-:Y:S02]  /*1180*/  LEA R43, R26, R43, 0x3 ;  /* 0x0000002b1a2b7211 */ /* 0x000fe400078e18ff */
[----:B------:R-:W-:Y:S02]  /*1190*/  LEA R49, R24, R49, 0x3 ;  /* 0x0000003118317211 */ /* 0x000fe400078e18ff */
[----:B------:R-:W-:Y:S01]  /*11a0*/  LEA R51, R26, R51, 0x3 ;  /* 0x000000331a337211 */ /* 0x000fe200078e18ff */
[----:B-1----:R-:W-:Y:S06]  /*11b0*/  BRA.U UP0, `(.L_x_4) ;  /* 0xfffffff900bc7547 */ /* 0x002fec000b83ffff */
[----:B------:R-:W0:Y:S02]  /*11c0*/  LDCU UR7, c[0x0][0x3a4] ;  /* 0x00007480ff0777ac */ /* 0x000e240008000800 */
[----:B0-----:R-:W-:-:S12]  /*11d0*/  ULOP3.LUT UR7, UR7, 0x7ffffff8, URZ, 0xc0, !UPT ;  /* 0x7ffffff807077892 */ /* 0x001fd8000f8ec0ff */
.L_x_3:
[----:B------:R-:W0:Y:S02]  /*11e0*/  LDCU UR8, c[0x0][0x3a4] ;  /* 0x00007480ff0877ac */ /* 0x000e240008000800 */
[----:B0-----:R-:W-:-:S04]  /*11f0*/  ULOP3.LUT UR9, UR8, 0x7, URZ, 0xc0, !UPT ;  /* 0x0000000708097892 */ /* 0x001fc8000f8ec0ff */
[----:B------:R-:W-:-:S09]  /*1200*/  UISETP.NE.AND UP0, UPT, UR9, URZ, UPT ;  /* 0x000000ff0900728c */ /* 0x000fd2000bf05270 */
[----:B------:R-:W-:Y:S05]  /*1210*/  BRA.U !UP0, `(.L_x_2) ;  /* 0x0000000508e87547 */ /* 0x000fea000b800000 */
[----:B------:R-:W-:-:S04]  /*1220*/  ULOP3.LUT UR8, UR8, 0x3, URZ, 0xc0, !UPT ;  /* 0x0000000308087892 */ /* 0x000fc8000f8ec0ff */
[----:B------:R-:W-:-:S04]  /*1230*/  UISETP.LT.U32.AND UP0, UPT, UR8, 0x2, UPT ;  /* 0x000000020800788c */ /* 0x000fc8000bf01070 */
[----:B------:R-:W-:-:S04]  /*1240*/  USEL UR8, UR8, 0x2, UP0 ;  /* 0x0000000208087887 */ /* 0x000fc80008000000 */
[----:B------:R-:W-:-:S12]  /*1250*/  USHF.L.U32 UR8, UR8, 0x2, URZ ;  /* 0x0000000208087899 */ /* 0x000fd800080006ff */
[----:B------:R-:W0:Y:S01]  /*1260*/  LDCU UR14, c[0x2][UR8] ;  /* 0x00800000080e77ac */ /* 0x000e220008000800 */
[----:B------:R-:W-:-:S04]  /*1270*/  UIADD3 UR8, UPT, UPT, UR9, -0x1, URZ ;  /* 0xffffffff09087890 */ /* 0x000fc8000fffe0ff */
[----:B------:R-:W-:Y:S02]  /*1280*/  UISETP.GE.U32.AND UP0, UPT, UR8, 0x3, UPT ;  /* 0x000000030800788c */ /* 0x000fe4000bf06070 */
[----:B0-----:R-:W-:-:S07]  /*1290*/  USHF.R.S32.HI UR9, URZ, 0x1f, UR14 ;  /* 0x0000001fff097899 */ /* 0x001fce000801140e */
[----:B------:R-:W-:Y:S05]  /*12a0*/  BRA.U !UP0, `(.L_x_5) ;  /* 0x0000000108e87547 */ /* 0x000fea000b800000 */
[----:B------:R-:W0:Y:S01]  /*12b0*/  LDC.64 R26, c[0x0][0x3a8] ;  /* 0x0000ea00ff1a7b82 */ /* 0x000e220000000a00 */
[----:B------:R-:W-:-:S07]  /*12c0*/  MOV R37, UR21 ;  /* 0x0000001500257c02 */ /* 0x000fce0008000f00 */
[----:B------:R-:W1:Y:S08]  /*12d0*/  LDC.64 R24, c[0x0][0x3b8] ;  /* 0x0000ee00ff187b82 */ /* 0x000e700000000a00 */
[----:B------:R-:W2:Y:S08]  /*12e0*/  LDC R38, c[0x0][0x3c0] ;  /* 0x0000f000ff267b82 */ /* 0x000eb00000000800 */
[----:B------:R-:W3:Y:S01]  /*12f0*/  LDC.64 R32, c[0x0][0x380] ;  /* 0x0000e000ff207b82 */ /* 0x000ee20000000a00 */
[----:B0-----:R-:W-:-:S04]  /*1300*/  IMAD R28, R26, UR7, R15 ;  /* 0x000000071a1c7c24 */ /* 0x001fc8000f8e020f */
[----:B------:R-:W-:-:S03]  /*1310*/  IMAD R34, R28, R27, UR20 ;  /* 0x000000141c227e24 */ /* 0x000fc6000f8e021b */
[----:B------:R-:W0:Y:S01]  /*1320*/  LDC.64 R30, c[0x0][0x388] ;  /* 0x0000e200ff1e7b82 */ /* 0x000e220000000a00 */
[----:B-1----:R-:W-:Y:S02]  /*1330*/  IMAD R39, R24, UR7, R13 ;  /* 0x0000000718277c24 */ /* 0x002fe4000f8e020d */
[----:B------:R-:W-:Y:S02]  /*1340*/  IMAD R37, R34, R37, UR13 ;  /* 0x0000000d22257e24 */ /* 0x000fe4000f8e0225 */
[----:B------:R-:W-:-:S04]  /*1350*/  IMAD R35, R39, R25, UR5 ;  /* 0x0000000527237e24 */ /* 0x000fc8000f8e0219 */
[----:B--2---:R-:W-:Y:S02]  /*1360*/  IMAD R35, R35, R38, UR6 ;  /* 0x0000000623237e24 */ /* 0x004fe4000f8e0226 */
[----:B---3--:R-:W-:-:S06]  /*1370*/  IMAD.WIDE R36, R37, 0x4, R32 ;  /* 0x0000000425247825 */ /* 0x008fcc00078e0220 */
[----:B------:R-:W2:Y:S01]  /*1380*/  LDG.E R36, desc[UR16][R36.64] ;  /* 0x0000001024247981 */ /* 0x000ea2000c1e1900 */
[----:B0-----:R-:W-:-:S06]  /*1390*/  IMAD.WIDE R34, R35, 0x4, R30 ;  /* 0x0000000423227825 */ /* 0x001fcc00078e021e */
[----:B------:R-:W2:Y:S01]  /*13a0*/  LDG.E R34, desc[UR16][R34.64] ;  /* 0x0000001022227981 */ /* 0x000ea2000c1e1900 */
[----:B------:R-:W-:Y:S02]  /*13b0*/  IADD3 R40, PT, PT, R28, R26, RZ ;  /* 0x0000001a1c287210 */ /* 0x000fe40007ffe0ff */
[----:B------:R-:W-:Y:S02]  /*13c0*/  IADD3 R42, PT, PT, R39, R24, RZ ;  /* 0x00000018272a7210 */ /* 0x000fe40007ffe0ff */
[----:B------:R-:W-:Y:S01]  /*13d0*/  MOV R41, UR21 ;  /* 0x0000001500297c02 */ /* 0x000fe20008000f00 */
[----:B------:R-:W-:Y:S02]  /*13e0*/  IMAD R28, R40, R27, UR20 ;  /* 0x00000014281c7e24 */ /* 0x000fe4000f8e021b */
[----:B------:R-:W-:Y:S02]  /*13f0*/  IMAD R39, R42, R25, UR5 ;  /* 0x000000052a277e24 */ /* 0x000fe4000f8e0219 */
[----:B------:R-:W-:-:S02]  /*1400*/  IMAD R41, R28, R41, UR13 ;  /* 0x0000000d1c297e24 */ /* 0x000fc4000f8e0229 */
[----:B------:R-:W-:Y:S02]  /*1410*/  IMAD R43, R39, R38, UR6 ;  /* 0x00000006272b7e24 */ /* 0x000fe4000f8e0226 */
[----:B--2--5:R-:W-:Y:S01]  /*1420*/  FFMA R39, R36, R34, R29 ;  /* 0x0000002224277223 */ /* 0x024fe2000000001d */
[----:B------:R-:W-:-:S04]  /*1430*/  IMAD.WIDE R28, R41, 0x4, R32 ;  /* 0x00000004291c7825 */ /* 0x000fc800078e0220 */
[----:B------:R-:W-:Y:S01]  /*1440*/  IMAD.WIDE R36, R43, 0x4, R30 ;  /* 0x000000042b247825 */ /* 0x000fe200078e021e */
[----:B------:R0:W-:Y:S04]  /*1450*/  STG.E desc[UR16][R22.64], R39 ;  /* 0x0000002716007986 */ /* 0x0001e8000c101910 */
[----:B------:R-:W2:Y:S04]  /*1460*/  LDG.E R28, desc[UR16][R28.64] ;  /* 0x000000101c1c7981 */ /* 0x000ea8000c1e1900 */
[----:B------:R-:W2:Y:S01]  /*1470*/  LDG.E R36, desc[UR16][R36.64] ;  /* 0x0000001024247981 */ /* 0x000ea2000c1e1900 */
[----:B------:R-:W-:-:S02]  /*1480*/  IADD3 R40, PT, PT, R40, R26, RZ ;  /* 0x0000001a28287210 */ /* 0x000fc40007ffe0ff */
[----:B------:R-:W-:Y:S02]  /*1490*/  IADD3 R42, PT, PT, R42, R24, RZ ;  /* 0x000000182a2a7210 */ /* 0x000fe40007ffe0ff */
[----:B------:R-:W-:Y:S01]  /*14a0*/  MOV R35, UR21 ;  /* 0x0000001500237c02 */ /* 0x000fe20008000f00 */
[----:B------:R-:W-:Y:S02]  /*14b0*/  IMAD R34, R40, R27, UR20 ;  /* 0x0000001428227e24 */ /* 0x000fe4000f8e021b */
[----:B------:R-:W-:Y:S02]  /*14c0*/  IMAD R41, R42, R25, UR5 ;  /* 0x000000052a297e24 */ /* 0x000fe4000f8e0219 */
[----:B------:R-:W-:Y:S02]  /*14d0*/  IMAD R35, R34, R35, UR13 ;  /* 0x0000000d22237e24 */ /* 0x000fe4000f8e0223 */
[----:B------:R-:W-:Y:S02]  /*14e0*/  IMAD R43, R41, R38, UR6 ;  /* 0x00000006292b7e24 */ /* 0x000fe4000f8e0226 */
[----:B------:R-:W-:-:S04]  /*14f0*/  IMAD.WIDE R34, R35, 0x4, R32 ;  /* 0x0000000423227825 */ /* 0x000fc800078e0220 */
[----:B--2---:R-:W-:Y:S01]  /*1500*/  FFMA R41, R28, R36, R39 ;  /* 0x000000241c297223 */ /* 0x004fe20000000027 */
[----:B------:R-:W-:-:S04]  /*1510*/  IMAD.WIDE R28, R43, 0x4, R30 ;  /* 0x000000042b1c7825 */ /* 0x000fc800078e021e */
[----:B------:R0:W-:Y:S04]  /*1520*/  STG.E desc[UR16][R22.64], R41 ;  /* 0x0000002916007986 */ /* 0x0001e8000c101910 */
[----:B------:R-:W2:Y:S04]  /*1530*/  LDG.E R34, desc[UR16][R34.64] ;  /* 0x0000001022227981 */ /* 0x000ea8000c1e1900 */
[----:B------:R-:W2:Y:S01]  /*1540*/  LDG.E R28, desc[UR16][R28.64] ;  /* 0x000000101c1c7981 */ /* 0x000ea2000c1e1900 */
[----:B------:R-:W-:Y:S02]  /*1550*/  IADD3 R26, PT, PT, R40, R26, RZ ;  /* 0x0000001a281a7210 */ /* 0x000fe40007ffe0ff */
[----:B------:R-:W-:-:S02]  /*1560*/  IADD3 R24, PT, PT, R42, R24, RZ ;  /* 0x000000182a187210 */ /* 0x000fc40007ffe0ff */
[----:B------:R-:W-:Y:S01]  /*1570*/  MOV R37, UR21 ;  /* 0x0000001500257c02 */ /* 0x000fe20008000f00 */
[----:B------:R-:W-:Y:S02]  /*1580*/  IMAD R26, R26, R27, UR20 ;  /* 0x000000141a1a7e24 */ /* 0x000fe4000f8e021b */
[----:B------:R-:W-:Y:S02]  /*1590*/  IMAD R25, R24, R25, UR5 ;  /* 0x0000000518197e24 */ /* 0x000fe4000f8e0219 */
[----:B------:R-:W-:Y:S02]  /*15a0*/  IMAD R27, R26, R37, UR13 ;  /* 0x0000000d1a1b7e24 */ /* 0x000fe4000f8e0225 */
[----:B------:R-:W-:Y:S02]  /*15b0*/  IMAD R37, R25, R38, UR6 ;  /* 0x0000000619257e24 */ /* 0x000fe4000f8e0226 */
[----:B------:R-:W-:-:S04]  /*15c0*/  IMAD.WIDE R32, R27, 0x4, R32 ;  /* 0x000000041b207825 */ /* 0x000fc800078e0220 */
[----:B------:R-:W-:-:S04]  /*15d0*/  IMAD.WIDE R30, R37, 0x4, R30 ;  /* 0x00000004251e7825 */ /* 0x000fc800078e021e */
[----:B--2---:R-:W-:-:S05]  /*15e0*/  FFMA R25, R34, R28, R41 ;  /* 0x0000001c22197223 */ /* 0x004fca0000000029 */
[----:B------:R0:W-:Y:S04]  /*15f0*/  STG.E desc[UR16][R22.64], R25 ;  /* 0x0000001916007986 */ /* 0x0001e8000c101910 */
[----:B------:R-:W2:Y:S04]  /*1600*/  LDG.E R32, desc[UR16][R32.64] ;  /* 0x0000001020207981 */ /* 0x000ea8000c1e1900 */
[----:B------:R-:W2:Y:S01]  /*1610*/  LDG.E R30, desc[UR16][R30.64] ;  /* 0x000000101e1e7981 */ /* 0x000ea2000c1e1900 */
[----:B------:R-:W-:Y:S01]  /*1620*/  UIADD3 UR7, UPT, UPT, UR7, 0x4, URZ ;  /* 0x0000000407077890 */ /* 0x000fe2000fffe0ff */
[----:B--2---:R-:W-:-:S05]  /*1630*/  FFMA R29, R32, R30, R25 ;  /* 0x0000001e201d7223 */ /* 0x004fca0000000019 */
[----:B------:R0:W-:Y:S06]  /*1640*/  STG.E desc[UR16][R22.64], R29 ;  /* 0x0000001d16007986 */ /* 0x0001ec000c101910 */
.L_x_5:
[----:B------:R-:W-:-:S03]  /*1650*/  UMOV UR8, UR14 ;  /* 0x0000000e00087c82 */ /* 0x000fc60008000000 */
.L_x_10:
[----:B------:R-:W-:Y:S05]  /*1660*/  BRXU UR8 -0x1670                                 (*"BRANCH_TARGETS .L_x_2,.L_x_12,.L_x_13"*) ;  /* 0xffffffe808647958 */ /* 0x000fea000b83ffff */
.L_x_13:
[----:B0-----:R-:W0:Y:S01]  /*1670*/  LDC.64 R24, c[0x0][0x3a8] ;  /* 0x0000ea00ff187b82 */ /* 0x001e220000000a00 */
        /* <DEDUP_REMOVED lines=22> */
[----:B------:R-:W-:-:S04]  /*17e0*/  IMAD.WIDE R36, R27, 0x4, R36 ;  /* 0x000000041b247825 */ /* 0x000fc800078e0224 */
[----:B------:R-:W-:-:S04]  /*17f0*/  IMAD.WIDE R32, R39, 0x4, R32 ;  /* 0x0000000427207825 */ /* 0x000fc800078e0220 */
[----:B--2--5:R-:W-:-:S05]  /*1800*/  FFMA R25, R34, R30, R29 ;  /* 0x0000001e22197223 */ /* 0x024fca000000001d */
[----:B------:R1:W-:Y:S04]  /*1810*/  STG.E desc[UR16][R22.64], R25 ;  /* 0x0000001916007986 */ /* 0x0003e8000c101910 */
[----:B------:R-:W2:Y:S04]  /*1820*/  LDG.E R36, desc[UR16][R36.64] ;  /* 0x0000001024247981 */ /* 0x000ea8000c1e1900 */
[----:B------:R-:W2:Y:S01]  /*1830*/  LDG.E R32, desc[UR16][R32.64] ;  /* 0x0000001020207981 */ /* 0x000ea2000c1e1900 */
[----:B------:R-:W-:Y:S01]  /*1840*/  UIADD3 UR7, UPT, UPT, UR7, 0x2, URZ ;  /* 0x0000000207077890 */ /* 0x000fe2000fffe0ff */
[----:B--2---:R-:W-:-:S05]  /*1850*/  FFMA R29, R36, R32, R25 ;  /* 0x00000020241d7223 */ /* 0x004fca0000000019 */
[----:B------:R1:W-:Y:S06]  /*1860*/  STG.E desc[UR16][R22.64], R29 ;  /* 0x0000001d16007986 */ /* 0x0003ec000c101910 */
.L_x_12:
[----:B------:R-:W2:Y:S02]  /*1870*/  LDCU UR8, c[0x0][0x3a4] ;  /* 0x00007480ff0877ac */ /* 0x000ea40008000800 */
[----:B--2---:R-:W-:-:S09]  /*1880*/  ULOP3.LUT UP0, URZ, UR8, 0x1, URZ, 0xc0, !UPT ;  /* 0x0000000108ff7892 */ /* 0x004fd2000f80c0ff */
[----:B------:R-:W-:Y:S05]  /*1890*/  BRA.U !UP0, `(.L_x_2) ;  /* 0x0000000108487547 */ /* 0x000fea000b800000 */
[----:B01----:R-:W0:Y:S01]  /*18a0*/  LDC.64 R24, c[0x0][0x3a8] ;  /* 0x0000ea00ff187b82 */ /* 0x003e220000000a00 */
        /* <DEDUP_REMOVED lines=14> */
[----:B------:R-:W2:Y:S02]  /*1990*/  LDG.E R30, desc[UR16][R30.64] ;  /* 0x000000101e1e7981 */ /* 0x000ea4000c1e1900 */
[----:B--2--5:R-:W-:-:S05]  /*19a0*/  FFMA R29, R32, R30, R29 ;  /* 0x0000001e201d7223 */ /* 0x024fca000000001d */
[----:B------:R2:W-:Y:S02]  /*19b0*/  STG.E desc[UR16][R22.64], R29 ;  /* 0x0000001d16007986 */ /* 0x0005e4000c101910 */
.L_x_2:
[----:B------:R-:W-:Y:S05]  /*19c0*/  BSYNC.RECONVERGENT B0 ;  /* 0x0000000000007941 */ /* 0x000fea0003800200 */
.L_x_1:
[----:B------:R-:W3:Y:S01]  /*19d0*/  LDCU UR7, c[0x0][0x3c0] ;  /* 0x00007800ff0777ac */ /* 0x000ee20008000800 */
[----:B------:R-:W-:-:S04]  /*19e0*/  UIADD3 UR6, UPT, UPT, UR6, 0x1, URZ ;  /* 0x0000000106067890 */ /* 0x000fc8000fffe0ff */
[----:B---3--:R-:W-:-:S09]  /*19f0*/  UISETP.NE.AND UP0, UPT, UR6, UR7, UPT ;  /* 0x000000070600728c */ /* 0x008fd2000bf05270 */
[----:B------:R-:W-:Y:S05]  /*1a00*/  BRA.U UP0, `(.L_x_6) ;  /* 0xffffffed00b07547 */ /* 0x000fea000b83ffff */
        /* <DEDUP_REMOVED lines=8> */
.L_x_0:
[----:B------:R-:W3:Y:S01]  /*1a90*/  LDC.64 R2, c[0x0][0x390] ;  /* 0x0000e400ff027b82 */ /* 0x000ee20000000a00 */
[----:B------:R-:W4:Y:S01]  /*1aa0*/  LDG.E R5, desc[UR16][R22.64] ;  /* 0x0000001016057981 */ /* 0x000f22000c1e1900 */
[----:B---3--:R-:W-:-:S06]  /*1ab0*/  IMAD.WIDE.U32 R2, R0, 0x4, R2 ;  /* 0x0000000400027825 */ /* 0x008fcc00078e0002 */
[----:B------:R-:W4:Y:S02]  /*1ac0*/  LDG.E R2, desc[UR16][R2.64] ;  /* 0x0000001002027981 */ /* 0x000f24000c1e1900 */
[----:B----4-:R-:W-:-:S05]  /*1ad0*/  FADD R0, R2, R5 ;  /* 0x0000000502007221 */ /* 0x010fca0000000000 */
[----:B------:R-:W-:-:S05]  /*1ae0*/  FMNMX R5, RZ, R0, !PT ;  /* 0x00000000ff057209 */ /* 0x000fca0007800000 */
[----:B------:R-:W-:Y:S01]  /*1af0*/  STG.E desc[UR16][R22.64], R5 ;  /* 0x0000000516007986 */ /* 0x000fe2000c101910 */
[----:B------:R-:W-:Y:S05]  /*1b00*/  EXIT ;  /* 0x000000000000794d */ /* 0x000fea0003800000 */
.L_x_9:
[----:B------:R-:W-:-:S00]  /*1b10*/  BRA `(.L_x_9) ;  /* 0xfffffffc00fc7947 */ /* 0x000fc0000383ffff */
[----:B------:R-:W-:-:S00]  /*1b20*/  NOP ;  /* 0x0000000000007918 */ /* 0x000fc00000000000 */
        /* <DEDUP_REMOVED lines=13> */
.L_x_14:


//--------------------- .nv.shared.reserved.0     --------------------------
	.section	.nv.shared.reserved.0,"aw",@nobits
	.weak		__nv_reservedSMEM_offset_0_alias
	.size		__nv_reservedSMEM_offset_0_alias, 0, 64
	.other		__nv_reservedSMEM_offset_0_alias,@"STO_CUDA_RESERVED_SHARED STV_DEFAULT"
__nv_reservedSMEM_offset_0_alias:
	.zero		0
	.zero		64


//--------------------- .nv.constant0._Z29transposed_conv3d_relu_kernelPKfS0_S0_Pfiiiiiiiiiiiiiiiiii --------------------------
	.section	.nv.constant0._Z29transposed_conv3d_relu_kernelPKfS0_S0_Pfiiiiiiiiiiiiiiiiii,"a",@progbits
	.sectionflags	@""
	.align	4
.nv.constant0._Z29transposed_conv3d_relu_kernelPKfS0_S0_Pfiiiiiiiiiiiiiiiiii:
	.zero		1000


//--------------------- SYMBOLS --------------------------

	.type		.nv.reservedSmem.offset0,@object
	.size		.nv.reservedSmem.offset0,0x4
